//
// Generated by NVIDIA NVVM Compiler
//
// Compiler Build ID: CL-36424714
// Cuda compilation tools, release 13.0, V13.0.88
// Based on NVVM 20.0.0
//

.version 9.0
.target sm_100
.address_size 64

	// .globl	_Z16matmul_1d_tilingPfPKfS1_iii
// _ZZ16matmul_1d_tilingPfPKfS1_iiiE8A_shared has been demoted
// _ZZ16matmul_1d_tilingPfPKfS1_iiiE8B_shared has been demoted

.visible .entry _Z16matmul_1d_tilingPfPKfS1_iii(
	.param .u64 .ptr .align 1 _Z16matmul_1d_tilingPfPKfS1_iii_param_0,
	.param .u64 .ptr .align 1 _Z16matmul_1d_tilingPfPKfS1_iii_param_1,
	.param .u64 .ptr .align 1 _Z16matmul_1d_tilingPfPKfS1_iii_param_2,
	.param .u32 _Z16matmul_1d_tilingPfPKfS1_iii_param_3,
	.param .u32 _Z16matmul_1d_tilingPfPKfS1_iii_param_4,
	.param .u32 _Z16matmul_1d_tilingPfPKfS1_iii_param_5
)
{
	.reg .pred 	%p<103>;
	.reg .b32 	%r<255>;
	.reg .b32 	%f<142>;
	.reg .b64 	%rd<77>;
	// demoted variable
	.shared .align 4 .b8 _ZZ16matmul_1d_tilingPfPKfS1_iiiE8A_shared[128];
	// demoted variable
	.shared .align 4 .b8 _ZZ16matmul_1d_tilingPfPKfS1_iiiE8B_shared[4096];
	ld.param.u64 	%rd4, [_Z16matmul_1d_tilingPfPKfS1_iii_param_2];
	ld.param.u32 	%r141, [_Z16matmul_1d_tilingPfPKfS1_iii_param_4];
	ld.param.u32 	%r142, [_Z16matmul_1d_tilingPfPKfS1_iii_param_5];
	cvta.to.global.u64 	%rd1, %rd4;
	mov.u32 	%r1, %ctaid.x;
	mov.u32 	%r143, %ctaid.y;
	shl.b32 	%r2, %r143, 5;
	mov.u32 	%r220, %tid.x;
	add.s32 	%r4, %r2, %r220;
	setp.lt.s32 	%p1, %r142, 1;
	mov.f32 	%f141, 0f00000000;
	@%p1 bra 	$L__BB0_100;
	shl.b32 	%r145, %r220, 2;
	mov.u32 	%r146, _ZZ16matmul_1d_tilingPfPKfS1_iiiE8A_shared;
	add.s32 	%r5, %r146, %r145;
	mov.u32 	%r147, _ZZ16matmul_1d_tilingPfPKfS1_iiiE8B_shared;
	add.s32 	%r6, %r147, %r145;
	mad.lo.s32 	%r253, %r141, 31, %r4;
	mad.lo.s32 	%r252, %r141, 30, %r4;
	mad.lo.s32 	%r251, %r141, 29, %r4;
	mad.lo.s32 	%r250, %r141, 28, %r4;
	mad.lo.s32 	%r249, %r141, 27, %r4;
	mad.lo.s32 	%r248, %r141, 26, %r4;
	mad.lo.s32 	%r247, %r141, 25, %r4;
	mad.lo.s32 	%r246, %r141, 24, %r4;
	mad.lo.s32 	%r245, %r141, 23, %r4;
	mad.lo.s32 	%r244, %r141, 22, %r4;
	mad.lo.s32 	%r243, %r141, 21, %r4;
	mad.lo.s32 	%r242, %r141, 20, %r4;
	mad.lo.s32 	%r241, %r141, 19, %r4;
	mad.lo.s32 	%r240, %r141, 18, %r4;
	mad.lo.s32 	%r239, %r141, 17, %r4;
	shl.b32 	%r148, %r141, 4;
	add.s32 	%r238, %r4, %r148;
	mad.lo.s32 	%r237, %r141, 15, %r4;
	mad.lo.s32 	%r236, %r141, 14, %r4;
	mad.lo.s32 	%r235, %r141, 13, %r4;
	mad.lo.s32 	%r234, %r141, 12, %r4;
	mad.lo.s32 	%r233, %r141, 11, %r4;
	mad.lo.s32 	%r232, %r141, 10, %r4;
	mad.lo.s32 	%r231, %r141, 9, %r4;
	shl.b32 	%r149, %r141, 3;
	add.s32 	%r230, %r4, %r149;
	mad.lo.s32 	%r229, %r141, 7, %r4;
	mad.lo.s32 	%r228, %r141, 6, %r4;
	mad.lo.s32 	%r227, %r141, 5, %r4;
	shl.b32 	%r150, %r141, 2;
	add.s32 	%r226, %r4, %r150;
	mad.lo.s32 	%r225, %r141, 3, %r4;
	shl.b32 	%r151, %r141, 1;
	add.s32 	%r224, %r4, %r151;
	add.s32 	%r152, %r220, %r141;
	add.s32 	%r222, %r152, %r2;
	mad.lo.s32 	%r221, %r142, %r1, %r220;
	mov.f32 	%f141, 0f00000000;
	mov.b32 	%r254, 0;
	mov.u32 	%r223, %r4;
$L__BB0_2:
	setp.ge.s32 	%p2, %r220, %r142;
	mov.f32 	%f139, 0f00000000;
	@%p2 bra 	$L__BB0_4;
	ld.param.u64 	%rd76, [_Z16matmul_1d_tilingPfPKfS1_iii_param_1];
	cvta.to.global.u64 	%rd5, %rd76;
	mul.wide.u32 	%rd6, %r221, 4;
	add.s64 	%rd7, %rd5, %rd6;
	ld.global.f32 	%f139, [%rd7];
$L__BB0_4:
	setp.ge.s32 	%p3, %r4, %r141;
	st.shared.f32 	[%r5], %f139;
	setp.ge.s32 	%p4, %r254, %r142;
	mov.f32 	%f140, 0f00000000;
	or.pred  	%p5, %p4, %p3;
	@%p5 bra 	$L__BB0_6;
	mul.wide.s32 	%rd8, %r223, 4;
	add.s64 	%rd9, %rd1, %rd8;
	ld.global.f32 	%f140, [%rd9];
$L__BB0_6:
	setp.lt.s32 	%p6, %r4, %r141;
	st.shared.f32 	[%r6], %f140;
	add.s32 	%r74, %r254, 1;
	setp.lt.s32 	%p7, %r74, %r142;
	and.pred  	%p8, %p7, %p6;
	@%p8 bra 	$L__BB0_8;
	mov.b32 	%r155, 0;
	st.shared.u32 	[%r6+128], %r155;
	bra.uni 	$L__BB0_9;
$L__BB0_8:
	mul.wide.s32 	%rd10, %r222, 4;
	add.s64 	%rd11, %rd1, %rd10;
	ld.global.f32 	%f12, [%rd11];
	st.shared.f32 	[%r6+128], %f12;
$L__BB0_9:
	add.s32 	%r75, %r74, 1;
	setp.lt.s32 	%p10, %r75, %r142;
	and.pred  	%p11, %p10, %p6;
	@%p11 bra 	$L__BB0_11;
	mov.b32 	%r157, 0;
	st.shared.u32 	[%r6+256], %r157;
	bra.uni 	$L__BB0_12;
$L__BB0_11:
	mul.wide.s32 	%rd12, %r224, 4;
	add.s64 	%rd13, %rd1, %rd12;
	ld.global.f32 	%f13, [%rd13];
	st.shared.f32 	[%r6+256], %f13;
$L__BB0_12:
	add.s32 	%r76, %r75, 1;
	setp.lt.s32 	%p13, %r76, %r142;
	and.pred  	%p14, %p13, %p6;
	@%p14 bra 	$L__BB0_14;
	mov.b32 	%r159, 0;
	st.shared.u32 	[%r6+384], %r159;
	bra.uni 	$L__BB0_15;
$L__BB0_14:
	mul.wide.s32 	%rd14, %r225, 4;
	add.s64 	%rd15, %rd1, %rd14;
	ld.global.f32 	%f14, [%rd15];
	st.shared.f32 	[%r6+384], %f14;
$L__BB0_15:
	add.s32 	%r77, %r76, 1;
	setp.lt.s32 	%p16, %r77, %r142;
	and.pred  	%p17, %p16, %p6;
	@%p17 bra 	$L__BB0_17;
	mov.b32 	%r161, 0;
	st.shared.u32 	[%r6+512], %r161;
	bra.uni 	$L__BB0_18;
$L__BB0_17:
	mul.wide.s32 	%rd16, %r226, 4;
	add.s64 	%rd17, %rd1, %rd16;
	ld.global.f32 	%f15, [%rd17];
	st.shared.f32 	[%r6+512], %f15;
$L__BB0_18:
	add.s32 	%r78, %r77, 1;
	setp.lt.s32 	%p19, %r78, %r142;
	and.pred  	%p20, %p19, %p6;
	@%p20 bra 	$L__BB0_20;
	mov.b32 	%r163, 0;
	st.shared.u32 	[%r6+640], %r163;
	bra.uni 	$L__BB0_21;
$L__BB0_20:
	mul.wide.s32 	%rd18, %r227, 4;
	add.s64 	%rd19, %rd1, %rd18;
	ld.global.f32 	%f16, [%rd19];
	st.shared.f32 	[%r6+640], %f16;
$L__BB0_21:
	add.s32 	%r79, %r78, 1;
	setp.lt.s32 	%p22, %r79, %r142;
	and.pred  	%p23, %p22, %p6;
	@%p23 bra 	$L__BB0_23;
	mov.b32 	%r165, 0;
	st.shared.u32 	[%r6+768], %r165;
	bra.uni 	$L__BB0_24;
$L__BB0_23:
	mul.wide.s32 	%rd20, %r228, 4;
	add.s64 	%rd21, %rd1, %rd20;
	ld.global.f32 	%f17, [%rd21];
	st.shared.f32 	[%r6+768], %f17;
$L__BB0_24:
	add.s32 	%r80, %r79, 1;
	setp.lt.s32 	%p25, %r80, %r142;
	and.pred  	%p26, %p25, %p6;
	@%p26 bra 	$L__BB0_26;
	mov.b32 	%r167, 0;
	st.shared.u32 	[%r6+896], %r167;
	bra.uni 	$L__BB0_27;
$L__BB0_26:
	mul.wide.s32 	%rd22, %r229, 4;
	add.s64 	%rd23, %rd1, %rd22;
	ld.global.f32 	%f18, [%rd23];
	st.shared.f32 	[%r6+896], %f18;
$L__BB0_27:
	add.s32 	%r81, %r80, 1;
	setp.lt.s32 	%p28, %r81, %r142;
	and.pred  	%p29, %p28, %p6;
	@%p29 bra 	$L__BB0_29;
	mov.b32 	%r169, 0;
	st.shared.u32 	[%r6+1024], %r169;
	bra.uni 	$L__BB0_30;
$L__BB0_29:
	mul.wide.s32 	%rd24, %r230, 4;
	add.s64 	%rd25, %rd1, %rd24;
	ld.global.f32 	%f19, [%rd25];
	st.shared.f32 	[%r6+1024], %f19;
$L__BB0_30:
	add.s32 	%r82, %r81, 1;
	setp.lt.s32 	%p31, %r82, %r142;
	and.pred  	%p32, %p31, %p6;
	@%p32 bra 	$L__BB0_32;
	mov.b32 	%r171, 0;
	st.shared.u32 	[%r6+1152], %r171;
	bra.uni 	$L__BB0_33;
$L__BB0_32:
	mul.wide.s32 	%rd26, %r231, 4;
	add.s64 	%rd27, %rd1, %rd26;
	ld.global.f32 	%f20, [%rd27];
	st.shared.f32 	[%r6+1152], %f20;
$L__BB0_33:
	add.s32 	%r83, %r82, 1;
	setp.lt.s32 	%p34, %r83, %r142;
	and.pred  	%p35, %p34, %p6;
	@%p35 bra 	$L__BB0_35;
	mov.b32 	%r173, 0;
	st.shared.u32 	[%r6+1280], %r173;
	bra.uni 	$L__BB0_36;
$L__BB0_35:
	mul.wide.s32 	%rd28, %r232, 4;
	add.s64 	%rd29, %rd1, %rd28;
	ld.global.f32 	%f21, [%rd29];
	st.shared.f32 	[%r6+1280], %f21;
$L__BB0_36:
	add.s32 	%r84, %r83, 1;
	setp.lt.s32 	%p37, %r84, %r142;
	and.pred  	%p38, %p37, %p6;
	@%p38 bra 	$L__BB0_38;
	mov.b32 	%r175, 0;
	st.shared.u32 	[%r6+1408], %r175;
	bra.uni 	$L__BB0_39;
$L__BB0_38:
	mul.wide.s32 	%rd30, %r233, 4;
	add.s64 	%rd31, %rd1, %rd30;
	ld.global.f32 	%f22, [%rd31];
	st.shared.f32 	[%r6+1408], %f22;
$L__BB0_39:
	add.s32 	%r85, %r84, 1;
	setp.lt.s32 	%p40, %r85, %r142;
	and.pred  	%p41, %p40, %p6;
	@%p41 bra 	$L__BB0_41;
	mov.b32 	%r177, 0;
	st.shared.u32 	[%r6+1536], %r177;
	bra.uni 	$L__BB0_42;
$L__BB0_41:
	mul.wide.s32 	%rd32, %r234, 4;
	add.s64 	%rd33, %rd1, %rd32;
	ld.global.f32 	%f23, [%rd33];
	st.shared.f32 	[%r6+1536], %f23;
$L__BB0_42:
	add.s32 	%r86, %r85, 1;
	setp.lt.s32 	%p43, %r86, %r142;
	and.pred  	%p44, %p43, %p6;
	@%p44 bra 	$L__BB0_44;
	mov.b32 	%r179, 0;
	st.shared.u32 	[%r6+1664], %r179;
	bra.uni 	$L__BB0_45;
$L__BB0_44:
	mul.wide.s32 	%rd34, %r235, 4;
	add.s64 	%rd35, %rd1, %rd34;
	ld.global.f32 	%f24, [%rd35];
	st.shared.f32 	[%r6+1664], %f24;
$L__BB0_45:
	add.s32 	%r87, %r86, 1;
	setp.lt.s32 	%p46, %r87, %r142;
	and.pred  	%p47, %p46, %p6;
	@%p47 bra 	$L__BB0_47;
	mov.b32 	%r181, 0;
	st.shared.u32 	[%r6+1792], %r181;
	bra.uni 	$L__BB0_48;
$L__BB0_47:
	mul.wide.s32 	%rd36, %r236, 4;
	add.s64 	%rd37, %rd1, %rd36;
	ld.global.f32 	%f25, [%rd37];
	st.shared.f32 	[%r6+1792], %f25;
$L__BB0_48:
	add.s32 	%r88, %r87, 1;
	setp.lt.s32 	%p49, %r88, %r142;
	and.pred  	%p50, %p49, %p6;
	@%p50 bra 	$L__BB0_50;
	mov.b32 	%r183, 0;
	st.shared.u32 	[%r6+1920], %r183;
	bra.uni 	$L__BB0_51;
$L__BB0_50:
	mul.wide.s32 	%rd38, %r237, 4;
	add.s64 	%rd39, %rd1, %rd38;
	ld.global.f32 	%f26, [%rd39];
	st.shared.f32 	[%r6+1920], %f26;
$L__BB0_51:
	add.s32 	%r89, %r88, 1;
	setp.lt.s32 	%p52, %r89, %r142;
	and.pred  	%p53, %p52, %p6;
	@%p53 bra 	$L__BB0_53;
	mov.b32 	%r185, 0;
	st.shared.u32 	[%r6+2048], %r185;
	bra.uni 	$L__BB0_54;
$L__BB0_53:
	mul.wide.s32 	%rd40, %r238, 4;
	add.s64 	%rd41, %rd1, %rd40;
	ld.global.f32 	%f27, [%rd41];
	st.shared.f32 	[%r6+2048], %f27;
$L__BB0_54:
	add.s32 	%r90, %r89, 1;
	setp.lt.s32 	%p55, %r90, %r142;
	and.pred  	%p56, %p55, %p6;
	@%p56 bra 	$L__BB0_56;
	mov.b32 	%r187, 0;
	st.shared.u32 	[%r6+2176], %r187;
	bra.uni 	$L__BB0_57;
$L__BB0_56:
	mul.wide.s32 	%rd42, %r239, 4;
	add.s64 	%rd43, %rd1, %rd42;
	ld.global.f32 	%f28, [%rd43];
	st.shared.f32 	[%r6+2176], %f28;
$L__BB0_57:
	add.s32 	%r91, %r90, 1;
	setp.lt.s32 	%p58, %r91, %r142;
	and.pred  	%p59, %p58, %p6;
	@%p59 bra 	$L__BB0_59;
	mov.b32 	%r189, 0;
	st.shared.u32 	[%r6+2304], %r189;
	bra.uni 	$L__BB0_60;
$L__BB0_59:
	mul.wide.s32 	%rd44, %r240, 4;
	add.s64 	%rd45, %rd1, %rd44;
	ld.global.f32 	%f29, [%rd45];
	st.shared.f32 	[%r6+2304], %f29;
$L__BB0_60:
	add.s32 	%r92, %r91, 1;
	setp.lt.s32 	%p61, %r92, %r142;
	and.pred  	%p62, %p61, %p6;
	@%p62 bra 	$L__BB0_62;
	mov.b32 	%r191, 0;
	st.shared.u32 	[%r6+2432], %r191;
	bra.uni 	$L__BB0_63;
$L__BB0_62:
	mul.wide.s32 	%rd46, %r241, 4;
	add.s64 	%rd47, %rd1, %rd46;
	ld.global.f32 	%f30, [%rd47];
	st.shared.f32 	[%r6+2432], %f30;
$L__BB0_63:
	add.s32 	%r93, %r92, 1;
	setp.lt.s32 	%p64, %r93, %r142;
	and.pred  	%p65, %p64, %p6;
	@%p65 bra 	$L__BB0_65;
	mov.b32 	%r193, 0;
	st.shared.u32 	[%r6+2560], %r193;
	bra.uni 	$L__BB0_66;
$L__BB0_65:
	mul.wide.s32 	%rd48, %r242, 4;
	add.s64 	%rd49, %rd1, %rd48;
	ld.global.f32 	%f31, [%rd49];
	st.shared.f32 	[%r6+2560], %f31;
$L__BB0_66:
	add.s32 	%r94, %r93, 1;
	setp.lt.s32 	%p67, %r94, %r142;
	and.pred  	%p68, %p67, %p6;
	@%p68 bra 	$L__BB0_68;
	mov.b32 	%r195, 0;
	st.shared.u32 	[%r6+2688], %r195;
	bra.uni 	$L__BB0_69;
$L__BB0_68:
	mul.wide.s32 	%rd50, %r243, 4;
	add.s64 	%rd51, %rd1, %rd50;
	ld.global.f32 	%f32, [%rd51];
	st.shared.f32 	[%r6+2688], %f32;
$L__BB0_69:
	add.s32 	%r95, %r94, 1;
	setp.lt.s32 	%p70, %r95, %r142;
	and.pred  	%p71, %p70, %p6;
	@%p71 bra 	$L__BB0_71;
	mov.b32 	%r197, 0;
	st.shared.u32 	[%r6+2816], %r197;
	bra.uni 	$L__BB0_72;
$L__BB0_71:
	mul.wide.s32 	%rd52, %r244, 4;
	add.s64 	%rd53, %rd1, %rd52;
	ld.global.f32 	%f33, [%rd53];
	st.shared.f32 	[%r6+2816], %f33;
$L__BB0_72:
	add.s32 	%r96, %r95, 1;
	setp.lt.s32 	%p73, %r96, %r142;
	and.pred  	%p74, %p73, %p6;
	@%p74 bra 	$L__BB0_74;
	mov.b32 	%r199, 0;
	st.shared.u32 	[%r6+2944], %r199;
	bra.uni 	$L__BB0_75;
$L__BB0_74:
	mul.wide.s32 	%rd54, %r245, 4;
	add.s64 	%rd55, %rd1, %rd54;
	ld.global.f32 	%f34, [%rd55];
	st.shared.f32 	[%r6+2944], %f34;
$L__BB0_75:
	add.s32 	%r97, %r96, 1;
	setp.lt.s32 	%p76, %r97, %r142;
	and.pred  	%p77, %p76, %p6;
	@%p77 bra 	$L__BB0_77;
	mov.b32 	%r201, 0;
	st.shared.u32 	[%r6+3072], %r201;
	bra.uni 	$L__BB0_78;
$L__BB0_77:
	mul.wide.s32 	%rd56, %r246, 4;
	add.s64 	%rd57, %rd1, %rd56;
	ld.global.f32 	%f35, [%rd57];
	st.shared.f32 	[%r6+3072], %f35;
$L__BB0_78:
	add.s32 	%r98, %r97, 1;
	setp.lt.s32 	%p79, %r98, %r142;
	and.pred  	%p80, %p79, %p6;
	@%p80 bra 	$L__BB0_80;
	mov.b32 	%r203, 0;
	st.shared.u32 	[%r6+3200], %r203;
	bra.uni 	$L__BB0_81;
$L__BB0_80:
	mul.wide.s32 	%rd58, %r247, 4;
	add.s64 	%rd59, %rd1, %rd58;
	ld.global.f32 	%f36, [%rd59];
	st.shared.f32 	[%r6+3200], %f36;
$L__BB0_81:
	add.s32 	%r99, %r98, 1;
	setp.lt.s32 	%p82, %r99, %r142;
	and.pred  	%p83, %p82, %p6;
	@%p83 bra 	$L__BB0_83;
	mov.b32 	%r205, 0;
	st.shared.u32 	[%r6+3328], %r205;
	bra.uni 	$L__BB0_84;
$L__BB0_83:
	mul.wide.s32 	%rd60, %r248, 4;
	add.s64 	%rd61, %rd1, %rd60;
	ld.global.f32 	%f37, [%rd61];
	st.shared.f32 	[%r6+3328], %f37;
$L__BB0_84:
	add.s32 	%r100, %r99, 1;
	setp.lt.s32 	%p85, %r100, %r142;
	and.pred  	%p86, %p85, %p6;
	@%p86 bra 	$L__BB0_86;
	mov.b32 	%r207, 0;
	st.shared.u32 	[%r6+3456], %r207;
	bra.uni 	$L__BB0_87;
$L__BB0_86:
	mul.wide.s32 	%rd62, %r249, 4;
	add.s64 	%rd63, %rd1, %rd62;
	ld.global.f32 	%f38, [%rd63];
	st.shared.f32 	[%r6+3456], %f38;
$L__BB0_87:
	add.s32 	%r101, %r100, 1;
	setp.lt.s32 	%p88, %r101, %r142;
	and.pred  	%p89, %p88, %p6;
	@%p89 bra 	$L__BB0_89;
	mov.b32 	%r209, 0;
	st.shared.u32 	[%r6+3584], %r209;
	bra.uni 	$L__BB0_90;
$L__BB0_89:
	mul.wide.s32 	%rd64, %r250, 4;
	add.s64 	%rd65, %rd1, %rd64;
	ld.global.f32 	%f39, [%rd65];
	st.shared.f32 	[%r6+3584], %f39;
$L__BB0_90:
	add.s32 	%r102, %r101, 1;
	setp.lt.s32 	%p91, %r102, %r142;
	and.pred  	%p92, %p91, %p6;
	@%p92 bra 	$L__BB0_92;
	mov.b32 	%r211, 0;
	st.shared.u32 	[%r6+3712], %r211;
	bra.uni 	$L__BB0_93;
$L__BB0_92:
	mul.wide.s32 	%rd66, %r251, 4;
	add.s64 	%rd67, %rd1, %rd66;
	ld.global.f32 	%f40, [%rd67];
	st.shared.f32 	[%r6+3712], %f40;
$L__BB0_93:
	add.s32 	%r103, %r102, 1;
	setp.lt.s32 	%p94, %r103, %r142;
	and.pred  	%p95, %p94, %p6;
	@%p95 bra 	$L__BB0_95;
	mov.b32 	%r213, 0;
	st.shared.u32 	[%r6+3840], %r213;
	bra.uni 	$L__BB0_96;
$L__BB0_95:
	mul.wide.s32 	%rd68, %r252, 4;
	add.s64 	%rd69, %rd1, %rd68;
	ld.global.f32 	%f41, [%rd69];
	st.shared.f32 	[%r6+3840], %f41;
$L__BB0_96:
	add.s32 	%r104, %r103, 1;
	setp.lt.s32 	%p97, %r104, %r142;
	and.pred  	%p98, %p97, %p6;
	@%p98 bra 	$L__BB0_98;
	mov.b32 	%r215, 0;
	st.shared.u32 	[%r6+3968], %r215;
	bra.uni 	$L__BB0_99;
$L__BB0_98:
	mul.wide.s32 	%rd70, %r253, 4;
	add.s64 	%rd71, %rd1, %rd70;
	ld.global.f32 	%f42, [%rd71];
	st.shared.f32 	[%r6+3968], %f42;
$L__BB0_99:
	bar.sync 	0;
	ld.shared.f32 	%f43, [_ZZ16matmul_1d_tilingPfPKfS1_iiiE8A_shared];
	ld.shared.f32 	%f44, [%r6];
	fma.rn.f32 	%f45, %f43, %f44, %f141;
	ld.shared.f32 	%f46, [_ZZ16matmul_1d_tilingPfPKfS1_iiiE8A_shared+4];
	ld.shared.f32 	%f47, [%r6+128];
	fma.rn.f32 	%f48, %f46, %f47, %f45;
	ld.shared.f32 	%f49, [_ZZ16matmul_1d_tilingPfPKfS1_iiiE8A_shared+8];
	ld.shared.f32 	%f50, [%r6+256];
	fma.rn.f32 	%f51, %f49, %f50, %f48;
	ld.shared.f32 	%f52, [_ZZ16matmul_1d_tilingPfPKfS1_iiiE8A_shared+12];
	ld.shared.f32 	%f53, [%r6+384];
	fma.rn.f32 	%f54, %f52, %f53, %f51;
	ld.shared.f32 	%f55, [_ZZ16matmul_1d_tilingPfPKfS1_iiiE8A_shared+16];
	ld.shared.f32 	%f56, [%r6+512];
	fma.rn.f32 	%f57, %f55, %f56, %f54;
	ld.shared.f32 	%f58, [_ZZ16matmul_1d_tilingPfPKfS1_iiiE8A_shared+20];
	ld.shared.f32 	%f59, [%r6+640];
	fma.rn.f32 	%f60, %f58, %f59, %f57;
	ld.shared.f32 	%f61, [_ZZ16matmul_1d_tilingPfPKfS1_iiiE8A_shared+24];
	ld.shared.f32 	%f62, [%r6+768];
	fma.rn.f32 	%f63, %f61, %f62, %f60;
	ld.shared.f32 	%f64, [_ZZ16matmul_1d_tilingPfPKfS1_iiiE8A_shared+28];
	ld.shared.f32 	%f65, [%r6+896];
	fma.rn.f32 	%f66, %f64, %f65, %f63;
	ld.shared.f32 	%f67, [_ZZ16matmul_1d_tilingPfPKfS1_iiiE8A_shared+32];
	ld.shared.f32 	%f68, [%r6+1024];
	fma.rn.f32 	%f69, %f67, %f68, %f66;
	ld.shared.f32 	%f70, [_ZZ16matmul_1d_tilingPfPKfS1_iiiE8A_shared+36];
	ld.shared.f32 	%f71, [%r6+1152];
	fma.rn.f32 	%f72, %f70, %f71, %f69;
	ld.shared.f32 	%f73, [_ZZ16matmul_1d_tilingPfPKfS1_iiiE8A_shared+40];
	ld.shared.f32 	%f74, [%r6+1280];
	fma.rn.f32 	%f75, %f73, %f74, %f72;
	ld.shared.f32 	%f76, [_ZZ16matmul_1d_tilingPfPKfS1_iiiE8A_shared+44];
	ld.shared.f32 	%f77, [%r6+1408];
	fma.rn.f32 	%f78, %f76, %f77, %f75;
	ld.shared.f32 	%f79, [_ZZ16matmul_1d_tilingPfPKfS1_iiiE8A_shared+48];
	ld.shared.f32 	%f80, [%r6+1536];
	fma.rn.f32 	%f81, %f79, %f80, %f78;
	ld.shared.f32 	%f82, [_ZZ16matmul_1d_tilingPfPKfS1_iiiE8A_shared+52];
	ld.shared.f32 	%f83, [%r6+1664];
	fma.rn.f32 	%f84, %f82, %f83, %f81;
	ld.shared.f32 	%f85, [_ZZ16matmul_1d_tilingPfPKfS1_iiiE8A_shared+56];
	ld.shared.f32 	%f86, [%r6+1792];
	fma.rn.f32 	%f87, %f85, %f86, %f84;
	ld.shared.f32 	%f88, [_ZZ16matmul_1d_tilingPfPKfS1_iiiE8A_shared+60];
	ld.shared.f32 	%f89, [%r6+1920];
	fma.rn.f32 	%f90, %f88, %f89, %f87;
	ld.shared.f32 	%f91, [_ZZ16matmul_1d_tilingPfPKfS1_iiiE8A_shared+64];
	ld.shared.f32 	%f92, [%r6+2048];
	fma.rn.f32 	%f93, %f91, %f92, %f90;
	ld.shared.f32 	%f94, [_ZZ16matmul_1d_tilingPfPKfS1_iiiE8A_shared+68];
	ld.shared.f32 	%f95, [%r6+2176];
	fma.rn.f32 	%f96, %f94, %f95, %f93;
	ld.shared.f32 	%f97, [_ZZ16matmul_1d_tilingPfPKfS1_iiiE8A_shared+72];
	ld.shared.f32 	%f98, [%r6+2304];
	fma.rn.f32 	%f99, %f97, %f98, %f96;
	ld.shared.f32 	%f100, [_ZZ16matmul_1d_tilingPfPKfS1_iiiE8A_shared+76];
	ld.shared.f32 	%f101, [%r6+2432];
	fma.rn.f32 	%f102, %f100, %f101, %f99;
	ld.shared.f32 	%f103, [_ZZ16matmul_1d_tilingPfPKfS1_iiiE8A_shared+80];
	ld.shared.f32 	%f104, [%r6+2560];
	fma.rn.f32 	%f105, %f103, %f104, %f102;
	ld.shared.f32 	%f106, [_ZZ16matmul_1d_tilingPfPKfS1_iiiE8A_shared+84];
	ld.shared.f32 	%f107, [%r6+2688];
	fma.rn.f32 	%f108, %f106, %f107, %f105;
	ld.shared.f32 	%f109, [_ZZ16matmul_1d_tilingPfPKfS1_iiiE8A_shared+88];
	ld.shared.f32 	%f110, [%r6+2816];
	fma.rn.f32 	%f111, %f109, %f110, %f108;
	ld.shared.f32 	%f112, [_ZZ16matmul_1d_tilingPfPKfS1_iiiE8A_shared+92];
	ld.shared.f32 	%f113, [%r6+2944];
	fma.rn.f32 	%f114, %f112, %f113, %f111;
	ld.shared.f32 	%f115, [_ZZ16matmul_1d_tilingPfPKfS1_iiiE8A_shared+96];
	ld.shared.f32 	%f116, [%r6+3072];
	fma.rn.f32 	%f117, %f115, %f116, %f114;
	ld.shared.f32 	%f118, [_ZZ16matmul_1d_tilingPfPKfS1_iiiE8A_shared+100];
	ld.shared.f32 	%f119, [%r6+3200];
	fma.rn.f32 	%f120, %f118, %f119, %f117;
	ld.shared.f32 	%f121, [_ZZ16matmul_1d_tilingPfPKfS1_iiiE8A_shared+104];
	ld.shared.f32 	%f122, [%r6+3328];
	fma.rn.f32 	%f123, %f121, %f122, %f120;
	ld.shared.f32 	%f124, [_ZZ16matmul_1d_tilingPfPKfS1_iiiE8A_shared+108];
	ld.shared.f32 	%f125, [%r6+3456];
	fma.rn.f32 	%f126, %f124, %f125, %f123;
	ld.shared.f32 	%f127, [_ZZ16matmul_1d_tilingPfPKfS1_iiiE8A_shared+112];
	ld.shared.f32 	%f128, [%r6+3584];
	fma.rn.f32 	%f129, %f127, %f128, %f126;
	ld.shared.f32 	%f130, [_ZZ16matmul_1d_tilingPfPKfS1_iiiE8A_shared+116];
	ld.shared.f32 	%f131, [%r6+3712];
	fma.rn.f32 	%f132, %f130, %f131, %f129;
	ld.shared.f32 	%f133, [_ZZ16matmul_1d_tilingPfPKfS1_iiiE8A_shared+120];
	ld.shared.f32 	%f134, [%r6+3840];
	fma.rn.f32 	%f135, %f133, %f134, %f132;
	ld.shared.f32 	%f136, [_ZZ16matmul_1d_tilingPfPKfS1_iiiE8A_shared+124];
	ld.shared.f32 	%f137, [%r6+3968];
	fma.rn.f32 	%f141, %f136, %f137, %f135;
	bar.sync 	0;
	shl.b32 	%r216, %r141, 5;
	add.s32 	%r253, %r253, %r216;
	add.s32 	%r252, %r252, %r216;
	add.s32 	%r251, %r251, %r216;
	add.s32 	%r250, %r250, %r216;
	add.s32 	%r249, %r249, %r216;
	add.s32 	%r248, %r248, %r216;
	add.s32 	%r247, %r247, %r216;
	add.s32 	%r246, %r246, %r216;
	add.s32 	%r245, %r245, %r216;
	add.s32 	%r244, %r244, %r216;
	add.s32 	%r243, %r243, %r216;
	add.s32 	%r242, %r242, %r216;
	add.s32 	%r241, %r241, %r216;
	add.s32 	%r240, %r240, %r216;
	add.s32 	%r239, %r239, %r216;
	add.s32 	%r238, %r238, %r216;
	add.s32 	%r237, %r237, %r216;
	add.s32 	%r236, %r236, %r216;
	add.s32 	%r235, %r235, %r216;
	add.s32 	%r234, %r234, %r216;
	add.s32 	%r233, %r233, %r216;
	add.s32 	%r232, %r232, %r216;
	add.s32 	%r231, %r231, %r216;
	add.s32 	%r230, %r230, %r216;
	add.s32 	%r229, %r229, %r216;
	add.s32 	%r228, %r228, %r216;
	add.s32 	%r227, %r227, %r216;
	add.s32 	%r226, %r226, %r216;
	add.s32 	%r225, %r225, %r216;
	add.s32 	%r224, %r224, %r216;
	add.s32 	%r223, %r223, %r216;
	add.s32 	%r222, %r222, %r216;
	add.s32 	%r221, %r221, 32;
	add.s32 	%r220, %r220, 32;
	add.s32 	%r254, %r104, 1;
	setp.lt.s32 	%p99, %r254, %r142;
	@%p99 bra 	$L__BB0_2;
$L__BB0_100:
	ld.param.u32 	%r219, [_Z16matmul_1d_tilingPfPKfS1_iii_param_3];
	setp.ge.s32 	%p100, %r1, %r219;
	setp.ge.s32 	%p101, %r4, %r141;
	or.pred  	%p102, %p100, %p101;
	@%p102 bra 	$L__BB0_102;
	ld.param.u64 	%rd75, [_Z16matmul_1d_tilingPfPKfS1_iii_param_0];
	mad.lo.s32 	%r218, %r141, %r1, %r4;
	cvta.to.global.u64 	%rd72, %rd75;
	mul.wide.u32 	%rd73, %r218, 4;
	add.s64 	%rd74, %rd72, %rd73;
	st.global.f32 	[%rd74], %f141;
$L__BB0_102:
	ret;

}


// ===== COMPILED SASS (sm_100) =====

	.target	sm_100

	.elftype	@"ET_EXEC"


//--------------------- .note.nv.tkinfo           --------------------------
	.section	.note.nv.tkinfo,"",@"SHT_NOTE"
	.sectionflags	@"SHF_NOTE_NV_TKINFO"
	.tkinfo
        /*0018*/ 	.word	0x00000002
        /*0030*/ 	.string	""
        /*0030*/ 	.string	"ptxas"
        /*0030*/ 	.string	"Cuda compilation tools, release 13.0, V13.0.88"
        /*0030*/ 	.string	"Build cuda_13.0.r13.0/compiler.36424714_0"
        /*0030*/ 	.string	"-arch sm_100 -m 64 "



//--------------------- .note.nv.cuinfo           --------------------------
	.section	.note.nv.cuinfo,"",@"SHT_NOTE"
	.sectionflags	@"SHF_NOTE_NV_CUINFO"
        /*0018*/ 	.short	0x0002
        /*001a*/ 	.short	0x0064
        /*001c*/ 	.short	0x0082
	.zero		2


//--------------------- .nv.info                  --------------------------
	.section	.nv.info,"",@"SHT_CUDA_INFO"
	.align	4


	//----- nvinfo : EIATTR_REGCOUNT
	.align		4
        /*0000*/ 	.byte	0x04, 0x2f
        /*0002*/ 	.short	(.L_1 - .L_0)
	.align		4
.L_0:
        /*0004*/ 	.word	index@(_Z16matmul_1d_tilingPfPKfS1_iii)
        /*0008*/ 	.word	0x00000038


	//----- nvinfo : EIATTR_FRAME_SIZE
	.align		4
.L_1:
        /*000c*/ 	.byte	0x04, 0x11
        /*000e*/ 	.short	(.L_3 - .L_2)
	.align		4
.L_2:
        /*0010*/ 	.word	index@(_Z16matmul_1d_tilingPfPKfS1_iii)
        /*0014*/ 	.word	0x00000000


	//----- nvinfo : EIATTR_MIN_STACK_SIZE
	.align		4
.L_3:
        /*0018*/ 	.byte	0x04, 0x12
        /*001a*/ 	.short	(.L_5 - .L_4)
	.align		4
.L_4:
        /*001c*/ 	.word	index@(_Z16matmul_1d_tilingPfPKfS1_iii)
        /*0020*/ 	.word	0x00000000
.L_5:


//--------------------- .nv.compat                --------------------------
	.section	.nv.compat,"",@"SHT_CUDA_COMPAT_INFO"
	.align	4
        /*0000*/ 	.byte	0x02, 0x09, 0x00, 0x00, 0x02, 0x02, 0x01, 0x00, 0x02, 0x05, 0x05, 0x00, 0x03, 0x07, 0x01, 0x01
        /*0010*/ 	.byte	0x02, 0x03, 0x00, 0x00, 0x02, 0x06, 0x01, 0x00, 0x04, 0x0b, 0x08, 0x00, 0x09, 0x00, 0x00, 0x00
        /*0020*/ 	.byte	0x00, 0x00, 0x00, 0x00


//--------------------- .nv.info._Z16matmul_1d_tilingPfPKfS1_iii --------------------------
	.section	.nv.info._Z16matmul_1d_tilingPfPKfS1_iii,"",@"SHT_CUDA_INFO"
	.sectionflags	@""
	.align	4


	//----- nvinfo : EIATTR_CUDA_API_VERSION
	.align		4
        /*0000*/ 	.byte	0x04, 0x37
        /*0002*/ 	.short	(.L_7 - .L_6)
.L_6:
        /*0004*/ 	.word	0x00000082


	//----- nvinfo : EIATTR_KPARAM_INFO
	.align		4
.L_7:
        /*0008*/ 	.byte	0x04, 0x17
        /*000a*/ 	.short	(.L_9 - .L_8)
.L_8:
        /*000c*/ 	.word	0x00000000
        /*0010*/ 	.short	0x0005
        /*0012*/ 	.short	0x0020
        /*0014*/ 	.byte	0x00, 0xf0, 0x11, 0x00


	//----- nvinfo : EIATTR_KPARAM_INFO
	.align		4
.L_9:
        /*0018*/ 	.byte	0x04, 0x17
        /*001a*/ 	.short	(.L_11 - .L_10)
.L_10:
        /*001c*/ 	.word	0x00000000
        /*0020*/ 	.short	0x0004
        /*0022*/ 	.short	0x001c
        /*0024*/ 	.byte	0x00, 0xf0, 0x11, 0x00


	//----- nvinfo : EIATTR_KPARAM_INFO
	.align		4
.L_11:
        /*0028*/ 	.byte	0x04, 0x17
        /*002a*/ 	.short	(.L_13 - .L_12)
.L_12:
        /*002c*/ 	.word	0x00000000
        /*0030*/ 	.short	0x0003
        /*0032*/ 	.short	0x0018
        /*0034*/ 	.byte	0x00, 0xf0, 0x11, 0x00


	//----- nvinfo : EIATTR_KPARAM_INFO
	.align		4
.L_13:
        /*0038*/ 	.byte	0x04, 0x17
        /*003a*/ 	.short	(.L_15 - .L_14)
.L_14:
        /*003c*/ 	.word	0x00000000
        /*0040*/ 	.short	0x0002
        /*0042*/ 	.short	0x0010
        /*0044*/ 	.byte	0x00, 0xf5, 0x21, 0x00


	//----- nvinfo : EIATTR_KPARAM_INFO
	.align		4
.L_15:
        /*0048*/ 	.byte	0x04, 0x17
        /*004a*/ 	.short	(.L_17 - .L_16)
.L_16:
        /*004c*/ 	.word	0x00000000
        /*0050*/ 	.short	0x0001
        /*0052*/ 	.short	0x0008
        /*0054*/ 	.byte	0x00, 0xf5, 0x21, 0x00


	//----- nvinfo : EIATTR_KPARAM_INFO
	.align		4
.L_17:
        /*0058*/ 	.byte	0x04, 0x17
        /*005a*/ 	.short	(.L_19 - .L_18)
.L_18:
        /*005c*/ 	.word	0x00000000
        /*0060*/ 	.short	0x0000
        /*0062*/ 	.short	0x0000
        /*0064*/ 	.byte	0x00, 0xf5, 0x21, 0x00


	//----- nvinfo : EIATTR_SPARSE_MMA_MASK
	.align		4
.L_19:
        /*0068*/ 	.byte	0x03, 0x50
        /*006a*/ 	.short	0x0000


	//----- nvinfo : EIATTR_MAXREG_COUNT
	.align		4
        /*006c*/ 	.byte	0x03, 0x1b
        /*006e*/ 	.short	0x00ff


	//----- nvinfo : EIATTR_NUM_BARRIERS
	.align		4
        /*0070*/ 	.byte	0x02, 0x4c
        /*0072*/ 	.byte	0x01
	.zero		1


	//----- nvinfo : EIATTR_MERCURY_ISA_VERSION
	.align		4
        /*0074*/ 	.byte	0x03, 0x5f
        /*0076*/ 	.short	0x0101


	//----- nvinfo : EIATTR_VRC_CTA_INIT_COUNT
	.align		4
        /*0078*/ 	.byte	0x02, 0x4a
	.zero		1
	.zero		1


	//----- nvinfo : EIATTR_EXIT_INSTR_OFFSETS
	.align		4
        /*007c*/ 	.byte	0x04, 0x1c
        /*007e*/ 	.short	(.L_21 - .L_20)


	//   ....[0]....
.L_20:
        /*0080*/ 	.word	0x00001900


	//   ....[1]....
        /*0084*/ 	.word	0x00001950


	//----- nvinfo : EIATTR_CBANK_PARAM_SIZE
	.align		4
.L_21:
        /*0088*/ 	.byte	0x03, 0x19
        /*008a*/ 	.short	0x0024


	//----- nvinfo : EIATTR_PARAM_CBANK
	.align		4
        /*008c*/ 	.byte	0x04, 0x0a
        /*008e*/ 	.short	(.L_23 - .L_22)
	.align		4
.L_22:
        /*0090*/ 	.word	index@(.nv.constant0._Z16matmul_1d_tilingPfPKfS1_iii)
        /*0094*/ 	.short	0x0380
        /*0096*/ 	.short	0x0024


	//----- nvinfo : EIATTR_SW_WAR
	.align		4
.L_23:
        /*0098*/ 	.byte	0x04, 0x36
        /*009a*/ 	.short	(.L_25 - .L_24)
.L_24:
        /*009c*/ 	.word	0x00000008
.L_25:


//--------------------- .nv.callgraph             --------------------------
	.section	.nv.callgraph,"",@"SHT_CUDA_CALLGRAPH"
	.align	4
	.sectionentsize	8
	.align		4
        /*0000*/ 	.word	0x00000000
	.align		4
        /*0004*/ 	.word	0xffffffff
	.align		4
        /*0008*/ 	.word	0x00000000
	.align		4
        /*000c*/ 	.word	0xfffffffe
	.align		4
        /*0010*/ 	.word	0x00000000
	.align		4
        /*0014*/ 	.word	0xfffffffd
	.align		4
        /*0018*/ 	.word	0x00000000
	.align		4
        /*001c*/ 	.word	0xfffffffc


//--------------------- .text._Z16matmul_1d_tilingPfPKfS1_iii --------------------------
	.section	.text._Z16matmul_1d_tilingPfPKfS1_iii,"ax",@progbits
	.align	128
        .global         _Z16matmul_1d_tilingPfPKfS1_iii
        .type           _Z16matmul_1d_tilingPfPKfS1_iii,@function
        .size           _Z16matmul_1d_tilingPfPKfS1_iii,(.L_x_3 - _Z16matmul_1d_tilingPfPKfS1_iii)
        .other          _Z16matmul_1d_tilingPfPKfS1_iii,@"STO_CUDA_ENTRY STV_DEFAULT"
_Z16matmul_1d_tilingPfPKfS1_iii:
.text._Z16matmul_1d_tilingPfPKfS1_iii:
[----:B------:R-:W-:Y:S08]  /*0000*/  LDC R1, c[0x0][0x37c] ;  /* 0x0000df00ff017b82 */ /* 0x000ff00000000800 */
[----:B------:R-:W0:Y:S01]  /*0010*/  LDC R5, c[0x0][0x3a0] ;  /* 0x0000e800ff057b82 */ /* 0x000e220000000800 */
[----:B------:R-:W1:Y:S01]  /*0020*/  S2R R0, SR_CTAID.Y ;  /* 0x0000000000007919 */ /* 0x000e620000002600 */
[----:B------:R-:W2:Y:S01]  /*0030*/  LDCU.64 UR6, c[0x0][0x358] ;  /* 0x00006b00ff0677ac */ /* 0x000ea20008000a00 */
[----:B------:R-:W-:Y:S01]  /*0040*/  HFMA2 R48, -RZ, RZ, 0, 0 ;  /* 0x00000000ff307431 */ /* 0x000fe200000001ff */
[----:B------:R-:W1:Y:S04]  /*0050*/  S2R R46, SR_TID.X ;  /* 0x00000000002e7919 */ /* 0x000e680000002100 */
[----:B------:R-:W3:Y:S01]  /*0060*/  S2UR UR11, SR_CTAID.X ;  /* 0x00000000000b79c3 */ /* 0x000ee20000002500 */
[----:B0-----:R-:W-:-:S02]  /*0070*/  ISETP.GE.AND P0, PT, R5, 0x1, PT ;  /* 0x000000010500780c */ /* 0x001fc40003f06270 */
[----:B-1----:R-:W-:-:S11]  /*0080*/  LEA R47, R0, R46, 0x5 ;  /* 0x0000002e002f7211 */ /* 0x002fd600078e28ff */
[----:B--23--:R-:W-:Y:S05]  /*0090*/  @!P0 BRA `(.L_x_0) ;  /* 0x00000018000c8947 */ /* 0x00cfea0003800000 */
[----:B------:R-:W0:Y:S01]  /*00a0*/  S2UR UR5, SR_CgaCtaId ;  /* 0x00000000000579c3 */ /* 0x000e220000008800 */
[----:B------:R-:W-:Y:S01]  /*00b0*/  UMOV UR4, 0x400 ;  /* 0x0000040000047882 */ /* 0x000fe20000000000 */
[----:B------:R-:W-:Y:S02]  /*00c0*/  MOV R48, RZ ;  /* 0x000000ff00307202 */ /* 0x000fe40000000f00 */
[----:B------:R-:W-:-:S04]  /*00d0*/  MOV R2, R47 ;  /* 0x0000002f00027202 */ /* 0x000fc80000000f00 */
[----:B------:R-:W1:Y:S01]  /*00e0*/  LDC R12, c[0x0][0x39c] ;  /* 0x0000e700ff0c7b82 */ /* 0x000e620000000800 */
[----:B0-----:R-:W-:Y:S02]  /*00f0*/  ULEA UR8, UR5, UR4, 0x18 ;  /* 0x0000000405087291 */ /* 0x001fe4000f8ec0ff */
[----:B------:R-:W-:-:S04]  /*0100*/  UIADD3 UR4, UPT, UPT, UR4, 0x80, URZ ;  /* 0x0000008004047890 */ /* 0x000fc8000fffe0ff */
[----:B------:R-:W-:Y:S01]  /*0110*/  ULEA UR4, UR5, UR4, 0x18 ;  /* 0x0000000405047291 */ /* 0x000fe2000f8ec0ff */
[----:B------:R-:W-:Y:S01]  /*0120*/  LEA R26, R46, UR8, 0x2 ;  /* 0x000000082e1a7c11 */ /* 0x000fe2000f8e10ff */
[--C-:B-1----:R-:W-:Y:S01]  /*0130*/  IMAD R45, R12, 0x1f, R47.reuse ;  /* 0x0000001f0c2d7824 */ /* 0x102fe200078e022f */
[----:B------:R-:W-:Y:S01]  /*0140*/  IADD3 R3, PT, PT, R46, R12, RZ ;  /* 0x0000000c2e037210 */ /* 0x000fe20007ffe0ff */
[C-C-:B------:R-:W-:Y:S01]  /*0150*/  IMAD R44, R12.reuse, 0x1e, R47.reuse ;  /* 0x0000001e0c2c7824 */ /* 0x140fe200078e022f */
[C---:B------:R-:W-:Y:S01]  /*0160*/  LEA R30, R12.reuse, R47, 0x4 ;  /* 0x0000002f0c1e7211 */ /* 0x040fe200078e20ff */
[--C-:B------:R-:W-:Y:S01]  /*0170*/  IMAD R43, R12, 0x1d, R47.reuse ;  /* 0x0000001d0c2b7824 */ /* 0x100fe200078e022f */
[----:B------:R-:W-:Y:S01]  /*0180*/  LEA R3, R0, R3, 0x5 ;  /* 0x0000000300037211 */ /* 0x000fe200078e28ff */
[----:B------:R-:W-:Y:S01]  /*0190*/  IMAD R0, R5, UR11, R46 ;  /* 0x0000000b05007c24 */ /* 0x000fe2000f8e022e */
[CC--:B------:R-:W-:Y:S01]  /*01a0*/  LEA R11, R12.reuse, R47.reuse, 0x3 ;  /* 0x0000002f0c0b7211 */ /* 0x0c0fe200078e18ff */
[C-C-:B------:R-:W-:Y:S01]  /*01b0*/  IMAD R42, R12.reuse, 0x1c, R47.reuse ;  /* 0x0000001c0c2a7824 */ /* 0x140fe200078e022f */
[CC--:B------:R-:W-:Y:S01]  /*01c0*/  LEA R23, R12.reuse, R47.reuse, 0x2 ;  /* 0x0000002f0c177211 */ /* 0x0c0fe200078e10ff */
[C-C-:B------:R-:W-:Y:S01]  /*01d0*/  IMAD R41, R12.reuse, 0x1b, R47.reuse ;  /* 0x0000001b0c297824 */ /* 0x140fe200078e022f */
[C---:B------:R-:W-:Y:S01]  /*01e0*/  LEA R25, R12.reuse, R47, 0x1 ;  /* 0x0000002f0c197211 */ /* 0x040fe200078e08ff */
[--C-:B------:R-:W-:Y:S01]  /*01f0*/  IMAD R40, R12, 0x1a, R47.reuse ;  /* 0x0000001a0c287824 */ /* 0x100fe200078e022f */
[----:B------:R-:W-:Y:S01]  /*0200*/  LEA R27, R46, UR4, 0x2 ;  /* 0x000000042e1b7c11 */ /* 0x000fe2000f8e10ff */
[C-C-:B------:R-:W-:Y:S01]  /*0210*/  IMAD R39, R12.reuse, 0x19, R47.reuse ;  /* 0x000000190c277824 */ /* 0x140fe200078e022f */
[----:B------:R-:W-:Y:S01]  /*0220*/  UMOV UR4, URZ ;  /* 0x000000ff00047c82 */ /* 0x000fe20008000000 */
[----:B------:R-:W-:-:S02]  /*0230*/  IMAD R38, R12, 0x18, R47 ;  /* 0x000000180c267824 */ /* 0x000fc400078e022f */
[C-C-:B------:R-:W-:Y:S02]  /*0240*/  IMAD R37, R12.reuse, 0x17, R47.reuse ;  /* 0x000000170c257824 */ /* 0x140fe400078e022f */
[C-C-:B------:R-:W-:Y:S02]  /*0250*/  IMAD R36, R12.reuse, 0x16, R47.reuse ;  /* 0x000000160c247824 */ /* 0x140fe400078e022f */
[C-C-:B------:R-:W-:Y:S02]  /*0260*/  IMAD R35, R12.reuse, 0x15, R47.reuse ;  /* 0x000000150c237824 */ /* 0x140fe400078e022f */
[C-C-:B------:R-:W-:Y:S02]  /*0270*/  IMAD R34, R12.reuse, 0x14, R47.reuse ;  /* 0x000000140c227824 */ /* 0x140fe400078e022f */
[C-C-:B------:R-:W-:Y:S02]  /*0280*/  IMAD R33, R12.reuse, 0x13, R47.reuse ;  /* 0x000000130c217824 */ /* 0x140fe400078e022f */
        /* <DEDUP_REMOVED lines=12> */
[----:B------:R-:W-:-:S07]  /*0350*/  IMAD R24, R12, 0x3, R47 ;  /* 0x000000030c187824 */ /* 0x000fce00078e022f */
.L_x_1:
[----:B------:R-:W0:Y:S01]  /*0360*/  LDC R28, c[0x0][0x3a0] ;  /* 0x0000e800ff1c7b82 */ /* 0x000e220000000800 */
[----:B------:R-:W-:Y:S01]  /*0370*/  UIADD3 UR5, UPT, UPT, UR4, 0x1, URZ ;  /* 0x0000000104057890 */ /* 0x000fe2000fffe0ff */
[----:B------:R-:W-:Y:S01]  /*0380*/  CS2R R16, SRZ ;  /* 0x0000000000107805 */ /* 0x000fe2000001ff00 */
[----:B------:R-:W-:-:S05]  /*0390*/  UIADD3 UR9, UPT, UPT, UR4, 0x2, URZ ;  /* 0x0000000204097890 */ /* 0x000fca000fffe0ff */
[----:B------:R-:W1:Y:S01]  /*03a0*/  LDC R29, c[0x0][0x39c] ;  /* 0x0000e700ff1d7b82 */ /* 0x000e620000000800 */
[----:B0-----:R-:W-:Y:S02]  /*03b0*/  ISETP.GE.AND P4, PT, R46, R28, PT ;  /* 0x0000001c2e00720c */ /* 0x001fe40003f86270 */
[----:B-1----:R-:W-:-:S04]  /*03c0*/  ISETP.GE.AND P0, PT, R47, R29, PT ;  /* 0x0000001d2f00720c */ /* 0x002fc80003f06270 */
[----:B------:R-:W-:-:S07]  /*03d0*/  ISETP.LE.OR P1, PT, R28, UR4, P0 ;  /* 0x000000041c007c0c */ /* 0x000fce0008723670 */
[----:B------:R-:W0:Y:S01]  /*03e0*/  @!P4 LDC.64 R12, c[0x0][0x388] ;  /* 0x0000e200ff0ccb82 */ /* 0x000e220000000a00 */
[----:B------:R-:W-:-:S04]  /*03f0*/  ISETP.GE.AND P0, PT, R47, R29, PT ;  /* 0x0000001d2f00720c */ /* 0x000fc80003f06270 */
[C---:B------:R-:W-:Y:S01]  /*0400*/  ISETP.GT.AND P3, PT, R28.reuse, UR5, !P0 ;  /* 0x000000051c007c0c */ /* 0x040fe2000c764270 */
[----:B------:R-:W-:Y:S01]  /*0410*/  UIADD3 UR5, UPT, UPT, UR4, 0x3, URZ ;  /* 0x0000000304057890 */ /* 0x000fe2000fffe0ff */
[----:B------:R-:W-:Y:S01]  /*0420*/  ISETP.GT.AND P2, PT, R28, UR9, !P0 ;  /* 0x000000091c007c0c */ /* 0x000fe2000c744270 */
[----:B------:R-:W1:Y:S01]  /*0430*/  @!P1 LDC.64 R14, c[0x0][0x390] ;  /* 0x0000e400ff0e9b82 */ /* 0x000e620000000a00 */
[----:B------:R-:W-:-:S03]  /*0440*/  UIADD3 UR9, UPT, UPT, UR4, 0x4, URZ ;  /* 0x0000000404097890 */ /* 0x000fc6000fffe0ff */
[----:B------:R-:W-:Y:S01]  /*0450*/  ISETP.GT.AND P5, PT, R28, UR5, !P0 ;  /* 0x000000051c007c0c */ /* 0x000fe2000c7a4270 */
[----:B0-----:R-:W-:-:S07]  /*0460*/  @!P4 IMAD.WIDE.U32 R18, R0, 0x4, R12 ;  /* 0x000000040012c825 */ /* 0x001fce00078e000c */
[----:B------:R-:W0:Y:S01]  /*0470*/  @P2 LDC.64 R50, c[0x0][0x390] ;  /* 0x0000e400ff322b82 */ /* 0x000e220000000a00 */
[----:B------:R2:W3:Y:S01]  /*0480*/  @!P4 LDG.E R17, desc[UR6][R18.64] ;  /* 0x000000061211c981 */ /* 0x0004e2000c1e1900 */
[----:B------:R-:W-:Y:S01]  /*0490*/  ISETP.GT.AND P4, PT, R28, UR9, !P0 ;  /* 0x000000091c007c0c */ /* 0x000fe2000c784270 */
[----:B------:R-:W-:-:S05]  /*04a0*/  UIADD3 UR5, UPT, UPT, UR4, 0x5, URZ ;  /* 0x0000000504057890 */ /* 0x000fca000fffe0ff */
[----:B------:R-:W4:Y:S01]  /*04b0*/  @P3 LDC.64 R12, c[0x0][0x390] ;  /* 0x0000e400ff0c3b82 */ /* 0x000f220000000a00 */
[----:B-1----:R-:W-:Y:S01]  /*04c0*/  @!P1 IMAD.WIDE R14, R2, 0x4, R14 ;  /* 0x00000004020e9825 */ /* 0x002fe200078e020e */
[----:B------:R-:W-:-:S06]  /*04d0*/  ISETP.GT.AND P6, PT, R28, UR5, !P0 ;  /* 0x000000051c007c0c */ /* 0x000fcc000c7c4270 */
[----:B--2---:R-:W1:Y:S01]  /*04e0*/  @P5 LDC.64 R18, c[0x0][0x390] ;  /* 0x0000e400ff125b82 */ /* 0x004e620000000a00 */
[----:B------:R2:W5:Y:S01]  /*04f0*/  @!P1 LDG.E R16, desc[UR6][R14.64] ;  /* 0x000000060e109981 */ /* 0x000562000c1e1900 */
[----:B------:R-:W-:Y:S01]  /*0500*/  UIADD3 UR5, UPT, UPT, UR4, 0x6, URZ ;  /* 0x0000000604057890 */ /* 0x000fe2000fffe0ff */
[----:B0-----:R-:W-:-:S05]  /*0510*/  @P2 IMAD.WIDE R50, R25, 0x4, R50 ;  /* 0x0000000419322825 */ /* 0x001fca00078e0232 */
[----:B--2---:R-:W0:Y:S01]  /*0520*/  @P4 LDC.64 R14, c[0x0][0x390] ;  /* 0x0000e400ff0e4b82 */ /* 0x004e220000000a00 */
[----:B----4-:R-:W-:Y:S01]  /*0530*/  @P3 IMAD.WIDE R12, R3, 0x4, R12 ;  /* 0x00000004030c3825 */ /* 0x010fe200078e020c */
[----:B------:R-:W-:Y:S01]  /*0540*/  ISETP.GT.AND P1, PT, R28, UR5, !P0 ;  /* 0x000000051c007c0c */ /* 0x000fe2000c724270 */
[----:B------:R-:W2:Y:S04]  /*0550*/  @P2 LDG.E R50, desc[UR6][R50.64] ;  /* 0x0000000632322981 */ /* 0x000ea8000c1e1900 */
[----:B------:R4:W5:Y:S01]  /*0560*/  @P3 LDG.E R49, desc[UR6][R12.64] ;  /* 0x000000060c313981 */ /* 0x000962000c1e1900 */
[----:B-1----:R-:W-:-:S06]  /*0570*/  @P5 IMAD.WIDE R18, R24, 0x4, R18 ;  /* 0x0000000418125825 */ /* 0x002fcc00078e0212 */
[----:B------:R-:W2:Y:S01]  /*0580*/  @P5 LDG.E R18, desc[UR6][R18.64] ;  /* 0x0000000612125981 */ /* 0x000ea2000c1e1900 */
[----:B----4-:R-:W1:Y:S01]  /*0590*/  @P6 LDC.64 R12, c[0x0][0x390] ;  /* 0x0000e400ff0c6b82 */ /* 0x010e620000000a00 */
[----:B0-----:R-:W-:-:S05]  /*05a0*/  @P4 IMAD.WIDE R14, R23, 0x4, R14 ;  /* 0x00000004170e4825 */ /* 0x001fca00078e020e */
[----:B------:R0:W4:Y:S02]  /*05b0*/  @P4 LDG.E R19, desc[UR6][R14.64] ;  /* 0x000000060e134981 */ /* 0x000124000c1e1900 */
[----:B0-----:R-:W0:Y:S01]  /*05c0*/  @P1 LDC.64 R14, c[0x0][0x390] ;  /* 0x0000e400ff0e1b82 */ /* 0x001e220000000a00 */
[----:B-1----:R-:W-:-:S05]  /*05d0*/  @P6 IMAD.WIDE R12, R22, 0x4, R12 ;  /* 0x00000004160c6825 */ /* 0x002fca00078e020c */
[----:B------:R1:W4:Y:S01]  /*05e0*/  @P6 LDG.E R51, desc[UR6][R12.64] ;  /* 0x000000060c336981 */ /* 0x000322000c1e1900 */
[----:B0-----:R-:W-:-:S05]  /*05f0*/  @P1 IMAD.WIDE R14, R21, 0x4, R14 ;  /* 0x00000004150e1825 */ /* 0x001fca00078e020e */
[----:B------:R0:W4:Y:S01]  /*0600*/  @P1 LDG.E R52, desc[UR6][R14.64] ;  /* 0x000000060e341981 */ /* 0x000122000c1e1900 */
[----:B------:R-:W-:Y:S02]  /*0610*/  UIADD3 UR5, UPT, UPT, UR4, 0x7, URZ ;  /* 0x0000000704057890 */ /* 0x000fe4000fffe0ff */
[----:B------:R-:W-:Y:S01]  /*0620*/  UIADD3 UR9, UPT, UPT, UR4, 0x9, URZ ;  /* 0x0000000904097890 */ /* 0x000fe2000fffe0ff */
[----:B---3--:R-:W-:Y:S04]  /*0630*/  STS [R26], R17 ;  /* 0x000000111a007388 */ /* 0x008fe80000000800 */
[----:B------:R-:W-:Y:S04]  /*0640*/  @!P3 STS [R27+0x80], RZ ;  /* 0x000080ff1b00b388 */ /* 0x000fe80000000800 */
[----:B------:R-:W-:Y:S04]  /*0650*/  @!P2 STS [R27+0x100], RZ ;  /* 0x000100ff1b00a388 */ /* 0x000fe80000000800 */
[----:B------:R-:W-:Y:S04]  /*0660*/  @!P5 STS [R27+0x180], RZ ;  /* 0x000180ff1b00d388 */ /* 0x000fe80000000800 */
[----:B-----5:R-:W-:Y:S01]  /*0670*/  @P3 STS [R27+0x80], R49 ;  /* 0x000080311b003388 */ /* 0x020fe20000000800 */
[----:B------:R-:W-:Y:S01]  /*0680*/  ISETP.GT.AND P3, PT, R28, UR5, !P0 ;  /* 0x000000051c007c0c */ /* 0x000fe2000c764270 */
[----:B------:R-:W-:-:S02]  /*0690*/  UIADD3 UR5, UPT, UPT, UR4, 0x8, URZ ;  /* 0x0000000804057890 */ /* 0x000fc4000fffe0ff */
[----:B--2---:R-:W-:Y:S04]  /*06a0*/  @P2 STS [R27+0x100], R50 ;  /* 0x000100321b002388 */ /* 0x004fe80000000800 */
[C---:B------:R-:W-:Y:S01]  /*06b0*/  ISETP.GT.AND P2, PT, R28.reuse, UR5, !P0 ;  /* 0x000000051c007c0c */ /* 0x040fe2000c744270 */
[----:B------:R-:W-:Y:S01]  /*06c0*/  @P5 STS [R27+0x180], R18 ;  /* 0x000180121b005388 */ /* 0x000fe20000000800 */
[----:B------:R-:W-:-:S04]  /*06d0*/  ISETP.GT.AND P5, PT, R28, UR9, !P0 ;  /* 0x000000091c007c0c */ /* 0x000fc8000c7a4270 */
[----:B-1----:R-:W1:Y:S01]  /*06e0*/  @P3 LDC.64 R12, c[0x0][0x390] ;  /* 0x0000e400ff0c3b82 */ /* 0x002e620000000a00 */
[----:B------:R-:W-:Y:S01]  /*06f0*/  UIADD3 UR5, UPT, UPT, UR4, 0xa, URZ ;  /* 0x0000000a04057890 */ /* 0x000fe2000fffe0ff */
[----:B------:R-:W-:Y:S01]  /*0700*/  @!P4 STS [R27+0x200], RZ ;  /* 0x000200ff1b00c388 */ /* 0x000fe20000000800 */
[----:B------:R-:W-:-:S03]  /*0710*/  UIADD3 UR9, UPT, UPT, UR4, 0xb, URZ ;  /* 0x0000000b04097890 */ /* 0x000fc6000fffe0ff */
[----:B----4-:R2:W-:Y:S03]  /*0720*/  @P4 STS [R27+0x200], R19 ;  /* 0x000200131b004388 */ /* 0x0105e60000000800 */
[----:B0-----:R-:W0:Y:S01]  /*0730*/  @P5 LDC.64 R14, c[0x0][0x390] ;  /* 0x0000e400ff0e5b82 */ /* 0x001e220000000a00 */
[----:B------:R-:W-:Y:S07]  /*0740*/  @!P6 STS [R27+0x280], RZ ;  /* 0x000280ff1b00e388 */ /* 0x000fee0000000800 */
[----:B--2---:R-:W2:Y:S01]  /*0750*/  @P2 LDC.64 R18, c[0x0][0x390] ;  /* 0x0000e400ff122b82 */ /* 0x004ea20000000a00 */
[C---:B------:R-:W-:Y:S01]  /*0760*/  ISETP.GT.AND P4, PT, R28.reuse, UR9, !P0 ;  /* 0x000000091c007c0c */ /* 0x040fe2000c784270 */
[----:B------:R3:W-:Y:S01]  /*0770*/  @P6 STS [R27+0x280], R51 ;  /* 0x000280331b006388 */ /* 0x0007e20000000800 */
[----:B------:R-:W-:Y:S01]  /*0780*/  ISETP.GT.AND P6, PT, R28, UR5, !P0 ;  /* 0x000000051c007c0c */ /* 0x000fe2000c7c4270 */
[----:B------:R-:W-:Y:S01]  /*0790*/  UIADD3 UR5, UPT, UPT, UR4, 0xc, URZ ;  /* 0x0000000c04057890 */ /* 0x000fe2000fffe0ff */
[----:B-1----:R-:W-:Y:S01]  /*07a0*/  @P3 IMAD.WIDE R12, R20, 0x4, R12 ;  /* 0x00000004140c3825 */ /* 0x002fe200078e020c */
[----:B------:R-:W-:Y:S04]  /*07b0*/  @!P1 STS [R27+0x300], RZ ;  /* 0x000300ff1b009388 */ /* 0x000fe80000000800 */
[----:B------:R1:W4:Y:S06]  /*07c0*/  @P3 LDG.E R17, desc[UR6][R12.64] ;  /* 0x000000060c113981 */ /* 0x00032c000c1e1900 */
[----:B---3--:R-:W3:Y:S01]  /*07d0*/  @P6 LDC.64 R50, c[0x0][0x390] ;  /* 0x0000e400ff326b82 */ /* 0x008ee20000000a00 */
[----:B------:R5:W-:Y:S01]  /*07e0*/  @P1 STS [R27+0x300], R52 ;  /* 0x000300341b001388 */ /* 0x000be20000000800 */
[----:B------:R-:W-:-:S06]  /*07f0*/  ISETP.GT.AND P1, PT, R28, UR5, !P0 ;  /* 0x000000051c007c0c */ /* 0x000fcc000c724270 */
[----:B-1----:R-:W1:Y:S01]  /*0800*/  @P4 LDC.64 R12, c[0x0][0x390] ;  /* 0x0000e400ff0c4b82 */ /* 0x002e620000000a00 */
[----:B--2---:R-:W-:-:S04]  /*0810*/  @P2 IMAD.WIDE R18, R11, 0x4, R18 ;  /* 0x000000040b122825 */ /* 0x004fc800078e0212 */
[----:B0-----:R-:W-:Y:S02]  /*0820*/  @P5 IMAD.WIDE R14, R10, 0x4, R14 ;  /* 0x000000040a0e5825 */ /* 0x001fe400078e020e */
[----:B------:R-:W2:Y:S04]  /*0830*/  @P2 LDG.E R19, desc[UR6][R18.64] ;  /* 0x0000000612132981 */ /* 0x000ea8000c1e1900 */
[----:B------:R0:W2:Y:S01]  /*0840*/  @P5 LDG.E R18, desc[UR6][R14.64] ;  /* 0x000000060e125981 */ /* 0x0000a2000c1e1900 */
[----:B---3--:R-:W-:-:S04]  /*0850*/  @P6 IMAD.WIDE R50, R9, 0x4, R50 ;  /* 0x0000000409326825 */ /* 0x008fc800078e0232 */
[----:B-1----:R-:W-:Y:S02]  /*0860*/  @P4 IMAD.WIDE R12, R8, 0x4, R12 ;  /* 0x00000004080c4825 */ /* 0x002fe400078e020c */
[----:B------:R-:W3:Y:S01]  /*0870*/  @P6 LDG.E R50, desc[UR6][R50.64] ;  /* 0x0000000632326981 */ /* 0x000ee2000c1e1900 */
[----:B0-----:R-:W0:Y:S03]  /*0880*/  @P1 LDC.64 R14, c[0x0][0x390] ;  /* 0x0000e400ff0e1b82 */ /* 0x001e260000000a00 */
[----:B-----5:R-:W5:Y:S01]  /*0890*/  @P4 LDG.E R52, desc[UR6][R12.64] ;  /* 0x000000060c344981 */ /* 0x020f62000c1e1900 */
[----:B0-----:R-:W-:-:S05]  /*08a0*/  @P1 IMAD.WIDE R14, R7, 0x4, R14 ;  /* 0x00000004070e1825 */ /* 0x001fca00078e020e */
[----:B------:R0:W5:Y:S01]  /*08b0*/  @P1 LDG.E R49, desc[UR6][R14.64] ;  /* 0x000000060e311981 */ /* 0x000162000c1e1900 */
[----:B------:R-:W-:-:S03]  /*08c0*/  UIADD3 UR5, UPT, UPT, UR4, 0xd, URZ ;  /* 0x0000000d04057890 */ /* 0x000fc6000fffe0ff */
[----:B------:R-:W-:Y:S01]  /*08d0*/  @!P3 STS [R27+0x380], RZ ;  /* 0x000380ff1b00b388 */ /* 0x000fe20000000800 */
[----:B------:R-:W-:-:S03]  /*08e0*/  UIADD3 UR9, UPT, UPT, UR4, 0xf, URZ ;  /* 0x0000000f04097890 */ /* 0x000fc6000fffe0ff */
[----:B------:R-:W-:Y:S04]  /*08f0*/  @!P5 STS [R27+0x480], RZ ;  /* 0x000480ff1b00d388 */ /* 0x000fe80000000800 */
[----:B------:R-:W-:Y:S04]  /*0900*/  @!P2 STS [R27+0x400], RZ ;  /* 0x000400ff1b00a388 */ /* 0x000fe80000000800 */
[----:B------:R-:W-:Y:S04]  /*0910*/  @!P6 STS [R27+0x500], RZ ;  /* 0x000500ff1b00e388 */ /* 0x000fe80000000800 */
[----:B------:R-:W-:Y:S04]  /*0920*/  @!P4 STS [R27+0x580], RZ ;  /* 0x000580ff1b00c388 */ /* 0x000fe80000000800 */
[----:B------:R-:W-:Y:S04]  /*0930*/  @!P1 STS [R27+0x600], RZ ;  /* 0x000600ff1b009388 */ /* 0x000fe80000000800 */
[----:B----4-:R-:W-:Y:S01]  /*0940*/  @P3 STS [R27+0x380], R17 ;  /* 0x000380111b003388 */ /* 0x010fe20000000800 */
[----:B------:R-:W-:Y:S01]  /*0950*/  ISETP.GT.AND P3, PT, R28, UR5, !P0 ;  /* 0x000000051c007c0c */ /* 0x000fe2000c764270 */
[----:B------:R-:W-:-:S12]  /*0960*/  UIADD3 UR5, UPT, UPT, UR4, 0xe, URZ ;  /* 0x0000000e04057890 */ /* 0x000fd8000fffe0ff */
[----:B0-----:R-:W0:Y:S01]  /*0970*/  @P3 LDC.64 R14, c[0x0][0x390] ;  /* 0x0000e400ff0e3b82 */ /* 0x001e220000000a00 */
[----:B--2---:R-:W-:Y:S04]  /*0980*/  @P2 STS [R27+0x400], R19 ;  /* 0x000400131b002388 */ /* 0x004fe80000000800 */
[----:B------:R-:W-:Y:S01]  /*0990*/  @P5 STS [R27+0x480], R18 ;  /* 0x000480121b005388 */ /* 0x000fe20000000800 */
[C---:B------:R-:W-:Y:S02]  /*09a0*/  ISETP.GT.AND P5, PT, R28.reuse, UR9, !P0 ;  /* 0x000000091c007c0c */ /* 0x040fe4000c7a4270 */
[C---:B------:R-:W-:Y:S01]  /*09b0*/  ISETP.GT.AND P2, PT, R28.reuse, UR5, !P0 ;  /* 0x000000051c007c0c */ /* 0x040fe2000c744270 */
[----:B------:R-:W-:Y:S02]  /*09c0*/  UIADD3 UR5, UPT, UPT, UR4, 0x10, URZ ;  /* 0x0000001004057890 */ /* 0x000fe4000fffe0ff */
[----:B------:R-:W-:Y:S01]  /*09d0*/  UIADD3 UR9, UPT, UPT, UR4, 0x11, URZ ;  /* 0x0000001104097890 */ /* 0x000fe2000fffe0ff */
[----:B---3--:R1:W-:Y:S03]  /*09e0*/  @P6 STS [R27+0x500], R50 ;  /* 0x000500321b006388 */ /* 0x0083e60000000800 */
[----:B------:R-:W-:-:S04]  /*09f0*/  ISETP.GT.AND P6, PT, R28, UR5, !P0 ;  /* 0x000000051c007c0c */ /* 0x000fc8000c7c4270 */
[----:B------:R-:W2:Y:S01]  /*0a00*/  @P5 LDC.64 R12, c[0x0][0x390] ;  /* 0x0000e400ff0c5b82 */ /* 0x000ea20000000a00 */
[----:B-----5:R-:W-:Y:S01]  /*0a10*/  @P4 STS [R27+0x580], R52 ;  /* 0x000580341b004388 */ /* 0x020fe20000000800 */
[----:B------:R-:W-:Y:S01]  /*0a20*/  ISETP.GT.AND P4, PT, R28, UR9, !P0 ;  /* 0x000000091c007c0c */ /* 0x000fe2000c784270 */
[----:B------:R-:W-:Y:S01]  /*0a30*/  UIADD3 UR5, UPT, UPT, UR4, 0x12, URZ ;  /* 0x0000001204057890 */ /* 0x000fe2000fffe0ff */
[----:B0-----:R-:W-:-:S04]  /*0a40*/  @P3 IMAD.WIDE R14, R6, 0x4, R14 ;  /* 0x00000004060e3825 */ /* 0x001fc800078e020e */
[----:B-1----:R-:W0:Y:S01]  /*0a50*/  @P2 LDC.64 R50, c[0x0][0x390] ;  /* 0x0000e400ff322b82 */ /* 0x002e220000000a00 */
[----:B------:R1:W3:Y:S07]  /*0a60*/  @P3 LDG.E R17, desc[UR6][R14.64] ;  /* 0x000000060e113981 */ /* 0x0002ee000c1e1900 */
[----:B------:R-:W4:Y:S08]  /*0a70*/  @P6 LDC.64 R18, c[0x0][0x390] ;  /* 0x0000e400ff126b82 */ /* 0x000f300000000a00 */
[----:B-1----:R-:W1:Y:S01]  /*0a80*/  @P4 LDC.64 R14, c[0x0][0x390] ;  /* 0x0000e400ff0e4b82 */ /* 0x002e620000000a00 */
[----:B------:R5:W-:Y:S01]  /*0a90*/  @P1 STS [R27+0x600], R49 ;  /* 0x000600311b001388 */ /* 0x000be20000000800 */
[----:B------:R-:W-:Y:S01]  /*0aa0*/  ISETP.GT.AND P1, PT, R28, UR5, !P0 ;  /* 0x000000051c007c0c */ /* 0x000fe2000c724270 */
[----:B--2---:R-:W-:-:S05]  /*0ab0*/  @P5 IMAD.WIDE R12, R4, 0x4, R12 ;  /* 0x00000004040c5825 */ /* 0x004fca00078e020c */
[----:B-----5:R2:W5:Y:S01]  /*0ac0*/  @P5 LDG.E R49, desc[UR6][R12.64] ;  /* 0x000000060c315981 */ /* 0x020562000c1e1900 */
[----:B0-----:R-:W-:-:S04]  /*0ad0*/  @P2 IMAD.WIDE R50, R5, 0x4, R50 ;  /* 0x0000000405322825 */ /* 0x001fc800078e0232 */
[----:B----4-:R-:W-:Y:S02]  /*0ae0*/  @P6 IMAD.WIDE R18, R30, 0x4, R18 ;  /* 0x000000041e126825 */ /* 0x010fe400078e0212 */
[----:B------:R-:W4:Y:S01]  /*0af0*/  @P2 LDG.E R50, desc[UR6][R50.64] ;  /* 0x0000000632322981 */ /* 0x000f22000c1e1900 */
[----:B--2---:R-:W0:Y:S03]  /*0b00*/  @P1 LDC.64 R12, c[0x0][0x390] ;  /* 0x0000e400ff0c1b82 */ /* 0x004e260000000a00 */
[----:B------:R-:W2:Y:S01]  /*0b10*/  @P6 LDG.E R18, desc[UR6][R18.64] ;  /* 0x0000000612126981 */ /* 0x000ea2000c1e1900 */
[----:B-1----:R-:W-:-:S05]  /*0b20*/  @P4 IMAD.WIDE R14, R31, 0x4, R14 ;  /* 0x000000041f0e4825 */ /* 0x002fca00078e020e */
[----:B------:R1:W2:Y:S01]  /*0b30*/  @P4 LDG.E R52, desc[UR6][R14.64] ;  /* 0x000000060e344981 */ /* 0x0002a2000c1e1900 */
[----:B0-----:R-:W-:-:S05]  /*0b40*/  @P1 IMAD.WIDE R12, R32, 0x4, R12 ;  /* 0x00000004200c1825 */ /* 0x001fca00078e020c */
[----:B------:R0:W2:Y:S01]  /*0b50*/  @P1 LDG.E R19, desc[UR6][R12.64] ;  /* 0x000000060c131981 */ /* 0x0000a2000c1e1900 */
        /* <DEDUP_REMOVED lines=8> */
[----:B---3--:R-:W-:Y:S01]  /*0be0*/  @P3 STS [R27+0x680], R17 ;  /* 0x000680111b003388 */ /* 0x008fe20000000800 */
[----:B------:R-:W-:Y:S01]  /*0bf0*/  ISETP.GT.AND P3, PT, R28, UR5, !P0 ;  /* 0x000000051c007c0c */ /* 0x000fe2000c764270 */
[----:B------:R-:W-:-:S12]  /*0c00*/  UIADD3 UR5, UPT, UPT, UR4, 0x14, URZ ;  /* 0x0000001404057890 */ /* 0x000fd8000fffe0ff */
[----:B-1----:R-:W1:Y:S01]  /*0c10*/  @P3 LDC.64 R14, c[0x0][0x390] ;  /* 0x0000e400ff0e3b82 */ /* 0x002e620000000a00 */
[----:B-----5:R3:W-:Y:S01]  /*0c20*/  @P5 STS [R27+0x780], R49 ;  /* 0x000780311b005388 */ /* 0x0207e20000000800 */
[C---:B------:R-:W-:Y:S01]  /*0c30*/  ISETP.GT.AND P5, PT, R28.reuse, UR9, !P0 ;  /* 0x000000091c007c0c */ /* 0x040fe2000c7a4270 */
[----:B------:R-:W-:Y:S02]  /*0c40*/  UIADD3 UR9, UPT, UPT, UR4, 0x17, URZ ;  /* 0x0000001704097890 */ /* 0x000fe4000fffe0ff */
[----:B----4-:R4:W-:Y:S01]  /*0c50*/  @P2 STS [R27+0x700], R50 ;  /* 0x000700321b002388 */ /* 0x0109e20000000800 */
[C---:B------:R-:W-:Y:S01]  /*0c60*/  ISETP.GT.AND P2, PT, R28.reuse, UR5, !P0 ;  /* 0x000000051c007c0c */ /* 0x040fe2000c744270 */
[----:B------:R-:W-:Y:S02]  /*0c70*/  UIADD3 UR5, UPT, UPT, UR4, 0x16, URZ ;  /* 0x0000001604057890 */ /* 0x000fe4000fffe0ff */
[----:B--2---:R-:W-:Y:S04]  /*0c80*/  @P6 STS [R27+0x800], R18 ;  /* 0x000800121b006388 */ /* 0x004fe80000000800 */
[C---:B------:R-:W-:Y:S01]  /*0c90*/  ISETP.GT.AND P6, PT, R28.reuse, UR5, !P0 ;  /* 0x000000051c007c0c */ /* 0x040fe2000c7c4270 */
[----:B------:R-:W-:Y:S01]  /*0ca0*/  @P4 STS [R27+0x880], R52 ;  /* 0x000880341b004388 */ /* 0x000fe20000000800 */
[----:B------:R-:W-:Y:S01]  /*0cb0*/  ISETP.GT.AND P4, PT, R28, UR9, !P0 ;  /* 0x000000091c007c0c */ /* 0x000fe2000c784270 */
[----:B-1----:R-:W-:-:S03]  /*0cc0*/  @P3 IMAD.WIDE R14, R33, 0x4, R14 ;  /* 0x00000004210e3825 */ /* 0x002fc600078e020e */
[----:B0-----:R-:W0:Y:S02]  /*0cd0*/  @P2 LDC.64 R12, c[0x0][0x390] ;  /* 0x0000e400ff0c2b82 */ /* 0x001e240000000a00 */
[----:B---3--:R1:W2:Y:S06]  /*0ce0*/  @P3 LDG.E R49, desc[UR6][R14.64] ;  /* 0x000000060e313981 */ /* 0x0082ac000c1e1900 */
[----:B----4-:R-:W3:Y:S08]  /*0cf0*/  @P5 LDC.64 R50, c[0x0][0x390] ;  /* 0x0000e400ff325b82 */ /* 0x010ef00000000a00 */
[----:B-1----:R-:W1:Y:S01]  /*0d00*/  @P4 LDC.64 R14, c[0x0][0x390] ;  /* 0x0000e400ff0e4b82 */ /* 0x002e620000000a00 */
[----:B------:R4:W-:Y:S07]  /*0d10*/  @P1 STS [R27+0x900], R19 ;  /* 0x000900131b001388 */ /* 0x0009ee0000000800 */
[----:B----4-:R-:W4:Y:S01]  /*0d20*/  @P6 LDC.64 R18, c[0x0][0x390] ;  /* 0x0000e400ff126b82 */ /* 0x010f220000000a00 */
[----:B------:R-:W-:Y:S01]  /*0d30*/  UIADD3 UR5, UPT, UPT, UR4, 0x18, URZ ;  /* 0x0000001804057890 */ /* 0x000fe2000fffe0ff */
[----:B0-----:R-:W-:-:S05]  /*0d40*/  @P2 IMAD.WIDE R12, R34, 0x4, R12 ;  /* 0x00000004220c2825 */ /* 0x001fca00078e020c */
[----:B------:R-:W-:Y:S01]  /*0d50*/  ISETP.GT.AND P1, PT, R28, UR5, !P0 ;  /* 0x000000051c007c0c */ /* 0x000fe2000c724270 */
[----:B------:R0:W5:Y:S01]  /*0d60*/  @P2 LDG.E R17, desc[UR6][R12.64] ;  /* 0x000000060c112981 */ /* 0x000162000c1e1900 */
[----:B---3--:R-:W-:-:S04]  /*0d70*/  @P5 IMAD.WIDE R50, R35, 0x4, R50 ;  /* 0x0000000423325825 */ /* 0x008fc800078e0232 */
[----:B-1----:R-:W-:Y:S02]  /*0d80*/  @P4 IMAD.WIDE R14, R37, 0x4, R14 ;  /* 0x00000004250e4825 */ /* 0x002fe400078e020e */
[----:B------:R-:W3:Y:S04]  /*0d90*/  @P5 LDG.E R50, desc[UR6][R50.64] ;  /* 0x0000000632325981 */ /* 0x000ee8000c1e1900 */
[----:B------:R-:W3:Y:S01]  /*0da0*/  @P4 LDG.E R14, desc[UR6][R14.64] ;  /* 0x000000060e0e4981 */ /* 0x000ee2000c1e1900 */
[----:B0-----:R-:W0:Y:S01]  /*0db0*/  @P1 LDC.64 R12, c[0x0][0x390] ;  /* 0x0000e400ff0c1b82 */ /* 0x001e220000000a00 */
[----:B----4-:R-:W-:-:S06]  /*0dc0*/  @P6 IMAD.WIDE R18, R36, 0x4, R18 ;  /* 0x0000000424126825 */ /* 0x010fcc00078e0212 */
[----:B------:R-:W4:Y:S01]  /*0dd0*/  @P6 LDG.E R18, desc[UR6][R18.64] ;  /* 0x0000000612126981 */ /* 0x000f22000c1e1900 */
[----:B0-----:R-:W-:-:S05]  /*0de0*/  @P1 IMAD.WIDE R12, R38, 0x4, R12 ;  /* 0x00000004260c1825 */ /* 0x001fca00078e020c */
[----:B------:R0:W4:Y:S01]  /*0df0*/  @P1 LDG.E R51, desc[UR6][R12.64] ;  /* 0x000000060c331981 */ /* 0x000122000c1e1900 */
[----:B------:R-:W-:-:S03]  /*0e00*/  UIADD3 UR5, UPT, UPT, UR4, 0x19, URZ ;  /* 0x0000001904057890 */ /* 0x000fc6000fffe0ff */
[----:B------:R-:W-:Y:S04]  /*0e10*/  @!P3 STS [R27+0x980], RZ ;  /* 0x000980ff1b00b388 */ /* 0x000fe80000000800 */
[----:B------:R-:W-:Y:S01]  /*0e20*/  @!P2 STS [R27+0xa00], RZ ;  /* 0x000a00ff1b00a388 */ /* 0x000fe20000000800 */
[----:B------:R-:W-:Y:S02]  /*0e30*/  UIADD3 UR9, UPT, UPT, UR4, 0x1c, URZ ;  /* 0x0000001c04097890 */ /* 0x000fe4000fffe0ff */
[----:B------:R-:W-:Y:S01]  /*0e40*/  UIADD3 UR10, UPT, UPT, UR4, 0x1d, URZ ;  /* 0x0000001d040a7890 */ /* 0x000fe2000fffe0ff */
[----:B------:R-:W-:Y:S04]  /*0e50*/  @!P6 STS [R27+0xb00], RZ ;  /* 0x000b00ff1b00e388 */ /* 0x000fe80000000800 */
[----:B------:R-:W-:Y:S04]  /*0e60*/  @!P5 STS [R27+0xa80], RZ ;  /* 0x000a80ff1b00d388 */ /* 0x000fe80000000800 */
[----:B------:R-:W-:Y:S04]  /*0e70*/  @!P4 STS [R27+0xb80], RZ ;  /* 0x000b80ff1b00c388 */ /* 0x000fe80000000800 */
[----:B------:R-:W-:Y:S04]  /*0e80*/  @!P1 STS [R27+0xc00], RZ ;  /* 0x000c00ff1b009388 */ /* 0x000fe80000000800 */
[----:B--2---:R-:W-:Y:S01]  /*0e90*/  @P3 STS [R27+0x980], R49 ;  /* 0x000980311b003388 */ /* 0x004fe20000000800 */
[----:B------:R-:W-:Y:S01]  /*0ea0*/  ISETP.GT.AND P3, PT, R28, UR5, !P0 ;  /* 0x000000051c007c0c */ /* 0x000fe2000c764270 */
[----:B------:R-:W-:-:S12]  /*0eb0*/  UIADD3 UR5, UPT, UPT, UR4, 0x1a, URZ ;  /* 0x0000001a04057890 */ /* 0x000fd8000fffe0ff */
[----:B0-----:R-:W0:Y:S01]  /*0ec0*/  @P3 LDC.64 R12, c[0x0][0x390] ;  /* 0x0000e400ff0c3b82 */ /* 0x001e220000000a00 */
[----:B-----5:R-:W-:Y:S01]  /*0ed0*/  @P2 STS [R27+0xa00], R17 ;  /* 0x000a00111b002388 */ /* 0x020fe20000000800 */
[C---:B------:R-:W-:Y:S01]  /*0ee0*/  ISETP.GT.AND P2, PT, R28.reuse, UR5, !P0 ;  /* 0x000000051c007c0c */ /* 0x040fe2000c744270 */
[----:B------:R-:W-:Y:S02]  /*0ef0*/  UIADD3 UR5, UPT, UPT, UR4, 0x1b, URZ ;  /* 0x0000001b04057890 */ /* 0x000fe4000fffe0ff */
[----:B---3--:R-:W-:Y:S01]  /*0f00*/  @P5 STS [R27+0xa80], R50 ;  /* 0x000a80321b005388 */ /* 0x008fe20000000800 */
[----:B------:R-:W-:-:S03]  /*0f10*/  ISETP.GT.AND P5, PT, R28, UR9, !P0 ;  /* 0x000000091c007c0c */ /* 0x000fc6000c7a4270 */
[----:B------:R1:W-:Y:S01]  /*0f20*/  @P4 STS [R27+0xb80], R14 ;  /* 0x000b800e1b004388 */ /* 0x0003e20000000800 */
[----:B------:R-:W-:-:S03]  /*0f30*/  ISETP.GT.AND P4, PT, R28, UR10, !P0 ;  /* 0x0000000a1c007c0c */ /* 0x000fc6000c784270 */
[----:B----4-:R2:W-:Y:S01]  /*0f40*/  @P6 STS [R27+0xb00], R18 ;  /* 0x000b00121b006388 */ /* 0x0105e20000000800 */
[----:B------:R-:W-:Y:S01]  /*0f50*/  ISETP.GT.AND P6, PT, R28, UR5, !P0 ;  /* 0x000000051c007c0c */ /* 0x000fe2000c7c4270 */
[----:B0-----:R-:W-:-:S04]  /*0f60*/  @P3 IMAD.WIDE R12, R39, 0x4, R12 ;  /* 0x00000004270c3825 */ /* 0x001fc800078e020c */
[----:B-1----:R-:W0:Y:S01]  /*0f70*/  @P5 LDC.64 R14, c[0x0][0x390] ;  /* 0x0000e400ff0e5b82 */ /* 0x002e220000000a00 */
[----:B------:R1:W3:Y:S07]  /*0f80*/  @P3 LDG.E R50, desc[UR6][R12.64] ;  /* 0x000000060c323981 */ /* 0x0002ee000c1e1900 */
[----:B------:R-:W4:Y:S08]  /*0f90*/  @P2 LDC.64 R52, c[0x0][0x390] ;  /* 0x0000e400ff342b82 */ /* 0x000f300000000a00 */
[----:B--2---:R-:W2:Y:S08]  /*0fa0*/  @P6 LDC.64 R18, c[0x0][0x390] ;  /* 0x0000e400ff126b82 */ /* 0x004eb00000000a00 */
[----:B-1----:R-:W1:Y:S01]  /*0fb0*/  @P4 LDC.64 R12, c[0x0][0x390] ;  /* 0x0000e400ff0c4b82 */ /* 0x002e620000000a00 */
[----:B------:R-:W-:-:S02]  /*0fc0*/  UIADD3 UR5, UPT, UPT, UR4, 0x1e, URZ ;  /* 0x0000001e04057890 */ /* 0x000fc4000fffe0ff */
[----:B------:R-:W-:Y:S01]  /*0fd0*/  UIADD3 UR9, UPT, UPT, UR4, 0x1f, URZ ;  /* 0x0000001f04097890 */ /* 0x000fe2000fffe0ff */
[----:B------:R5:W-:Y:S03]  /*0fe0*/  @P1 STS [R27+0xc00], R51 ;  /* 0x000c00331b001388 */ /* 0x000be60000000800 */
[C---:B------:R-:W-:Y:S02]  /*0ff0*/  ISETP.GT.AND P1, PT, R28.reuse, UR5, !P0 ;  /* 0x000000051c007c0c */ /* 0x040fe4000c724270 */
[----:B------:R-:W-:Y:S01]  /*1000*/  ISETP.GT.AND P0, PT, R28, UR9, !P0 ;  /* 0x000000091c007c0c */ /* 0x000fe2000c704270 */
[----:B0-----:R-:W-:-:S04]  /*1010*/  @P5 IMAD.WIDE R14, R42, 0x4, R14 ;  /* 0x000000042a0e5825 */ /* 0x001fc800078e020e */
[----:B--2---:R-:W-:-:S06]  /*1020*/  @P6 IMAD.WIDE R18, R41, 0x4, R18 ;  /* 0x0000000429126825 */ /* 0x004fcc00078e0212 */
[----:B------:R-:W2:Y:S01]  /*1030*/  @P6 LDG.E R19, desc[UR6][R18.64] ;  /* 0x0000000612136981 */ /* 0x000ea2000c1e1900 */
[----:B-1----:R-:W-:-:S05]  /*1040*/  @P4 IMAD.WIDE R12, R43, 0x4, R12 ;  /* 0x000000042b0c4825 */ /* 0x002fca00078e020c */
[----:B------:R0:W2:Y:S04]  /*1050*/  @P4 LDG.E R17, desc[UR6][R12.64] ;  /* 0x000000060c114981 */ /* 0x0000a8000c1e1900 */
[----:B------:R1:W2:Y:S01]  /*1060*/  @P5 LDG.E R18, desc[UR6][R14.64] ;  /* 0x000000060e125981 */ /* 0x0002a2000c1e1900 */
[----:B0-----:R-:W0:Y:S08]  /*1070*/  @P0 LDC.64 R12, c[0x0][0x390] ;  /* 0x0000e400ff0c0b82 */ /* 0x001e300000000a00 */
[----:B-1----:R-:W1:Y:S01]  /*1080*/  @P1 LDC.64 R14, c[0x0][0x390] ;  /* 0x0000e400ff0e1b82 */ /* 0x002e620000000a00 */
[----:B----4-:R-:W-:-:S05]  /*1090*/  @P2 IMAD.WIDE R52, R40, 0x4, R52 ;  /* 0x0000000428342825 */ /* 0x010fca00078e0234 */
[----:B------:R-:W4:Y:S01]  /*10a0*/  @P2 LDG.E R49, desc[UR6][R52.64] ;  /* 0x0000000634312981 */ /* 0x000f22000c1e1900 */
[----:B0-----:R-:W-:-:S05]  /*10b0*/  @P0 IMAD.WIDE R12, R45, 0x4, R12 ;  /* 0x000000042d0c0825 */ /* 0x001fca00078e020c */
[----:B-----5:R-:W5:Y:S01]  /*10c0*/  @P0 LDG.E R51, desc[UR6][R12.64] ;  /* 0x000000060c330981 */ /* 0x020f62000c1e1900 */
[----:B-1----:R-:W-:-:S05]  /*10d0*/  @P1 IMAD.WIDE R14, R44, 0x4, R14 ;  /* 0x000000042c0e1825 */ /* 0x002fca00078e020e */
[----:B------:R-:W5:Y:S04]  /*10e0*/  @P1 LDG.E R52, desc[UR6][R14.64] ;  /* 0x000000060e341981 */ /* 0x000f68000c1e1900 */
[----:B------:R-:W-:Y:S04]  /*10f0*/  @!P3 STS [R27+0xc80], RZ ;  /* 0x000c80ff1b00b388 */ /* 0x000fe80000000800 */
[----:B------:R-:W-:Y:S04]  /*1100*/  @!P2 STS [R27+0xd00], RZ ;  /* 0x000d00ff1b00a388 */ /* 0x000fe80000000800 */
[----:B------:R-:W-:Y:S04]  /*1110*/  @!P6 STS [R27+0xd80], RZ ;  /* 0x000d80ff1b00e388 */ /* 0x000fe80000000800 */
[----:B------:R-:W-:Y:S04]  /*1120*/  @!P5 STS [R27+0xe00], RZ ;  /* 0x000e00ff1b00d388 */ /* 0x000fe80000000800 */
[----:B------:R-:W-:Y:S04]  /*1130*/  @!P4 STS [R27+0xe80], RZ ;  /* 0x000e80ff1b00c388 */ /* 0x000fe80000000800 */
[----:B------:R-:W-:Y:S04]  /*1140*/  @!P1 STS [R27+0xf00], RZ ;  /* 0x000f00ff1b009388 */ /* 0x000fe80000000800 */
[----:B------:R-:W-:Y:S04]  /*1150*/  @!P0 STS [R27+0xf80], RZ ;  /* 0x000f80ff1b008388 */ /* 0x000fe80000000800 */
[----:B------:R-:W-:Y:S04]  /*1160*/  STS [R27], R16 ;  /* 0x000000101b007388 */ /* 0x000fe80000000800 */
[----:B---3--:R-:W-:Y:S04]  /*1170*/  @P3 STS [R27+0xc80], R50 ;  /* 0x000c80321b003388 */ /* 0x008fe80000000800 */
[----:B--2---:R-:W-:Y:S04]  /*1180*/  @P6 STS [R27+0xd80], R19 ;  /* 0x000d80131b006388 */ /* 0x004fe80000000800 */
[----:B------:R-:W-:Y:S04]  /*1190*/  @P4 STS [R27+0xe80], R17 ;  /* 0x000e80111b004388 */ /* 0x000fe80000000800 */
[----:B------:R-:W-:Y:S04]  /*11a0*/  @P5 STS [R27+0xe00], R18 ;  /* 0x000e00121b005388 */ /* 0x000fe80000000800 */
[----:B----4-:R-:W-:Y:S04]  /*11b0*/  @P2 STS [R27+0xd00], R49 ;  /* 0x000d00311b002388 */ /* 0x010fe80000000800 */
[----:B-----5:R-:W-:Y:S04]  /*11c0*/  @P0 STS [R27+0xf80], R51 ;  /* 0x000f80331b000388 */ /* 0x020fe80000000800 */
[----:B------:R-:W-:Y:S01]  /*11d0*/  @P1 STS [R27+0xf00], R52 ;  /* 0x000f00341b001388 */ /* 0x000fe20000000800 */
[----:B------:R-:W-:Y:S06]  /*11e0*/  BAR.SYNC.DEFER_BLOCKING 0x0 ;  /* 0x0000000000007b1d */ /* 0x000fec0000010000 */
[----:B------:R-:W-:Y:S04]  /*11f0*/  LDS R13, [R27] ;  /* 0x000000001b0d7984 */ /* 0x000fe80000000800 */
[----:B------:R-:W0:Y:S04]  /*1200*/  LDS.128 R16, [UR8] ;  /* 0x00000008ff107984 */ /* 0x000e280008000c00 */
[----:B------:R-:W1:Y:S04]  /*1210*/  LDS R15, [R27+0x80] ;  /* 0x000080001b0f7984 */ /* 0x000e680000000800 */
[----:B------:R-:W2:Y:S04]  /*1220*/  LDS R12, [R27+0x100] ;  /* 0x000100001b0c7984 */ /* 0x000ea80000000800 */
[----:B------:R-:W3:Y:S04]  /*1230*/  LDS R49, [R27+0x180] ;  /* 0x000180001b317984 */ /* 0x000ee80000000800 */
[----:B------:R-:W-:Y:S01]  /*1240*/  LDS R51, [R27+0x280] ;  /* 0x000280001b337984 */ /* 0x000fe20000000800 */
[----:B0-----:R-:W-:-:S03]  /*1250*/  FFMA R16, R16, R13, R48 ;  /* 0x0000000d10107223 */ /* 0x001fc60000000030 */
[----:B------:R-:W-:Y:S01]  /*1260*/  LDS R48, [R27+0x400] ;  /* 0x000400001b307984 */ /* 0x000fe20000000800 */
[----:B-1----:R-:W-:-:S03]  /*1270*/  FFMA R15, R15, R17, R16 ;  /* 0x000000110f0f7223 */ /* 0x002fc60000000010 */
[----:B------:R-:W-:Y:S01]  /*1280*/  LDS R16, [R27+0x200] ;  /* 0x000200001b107984 */ /* 0x000fe20000000800 */
[----:B--2---:R-:W-:-:S03]  /*1290*/  FFMA R18, R12, R18, R15 ;  /* 0x000000120c127223 */ /* 0x004fc6000000000f */
[----:B------:R-:W0:Y:S04]  /*12a0*/  LDS.128 R12, [UR8+0x10] ;  /* 0x00001008ff0c7984 */ /* 0x000e280008000c00 */
[----:B------:R-:W1:Y:S01]  /*12b0*/  LDS R17, [R27+0x300] ;  /* 0x000300001b117984 */ /* 0x000e620000000800 */
[----:B---3--:R-:W-:-:S03]  /*12c0*/  FFMA R19, R49, R19, R18 ;  /* 0x0000001331137223 */ /* 0x008fc60000000012 */
[----:B------:R-:W2:Y:S01]  /*12d0*/  LDS R49, [R27+0x380] ;  /* 0x000380001b317984 */ /* 0x000ea20000000800 */
[----:B0-----:R-:W-:-:S04]  /*12e0*/  FFMA R12, R12, R16, R19 ;  /* 0x000000100c0c7223 */ /* 0x001fc80000000013 */
[----:B------:R-:W-:Y:S02]  /*12f0*/  FFMA R12, R51, R13, R12 ;  /* 0x0000000d330c7223 */ /* 0x000fe4000000000c */
[----:B------:R-:W-:Y:S02]  /*1300*/  LDS R51, [R27+0x480] ;  /* 0x000480001b337984 */ /* 0x000fe40000000800 */
[----:B-1----:R-:W-:Y:S02]  /*1310*/  FFMA R12, R17, R14, R12 ;  /* 0x0000000e110c7223 */ /* 0x002fe4000000000c */
[----:B------:R-:W0:Y:S04]  /*1320*/  LDS.128 R16, [UR8+0x20] ;  /* 0x00002008ff107984 */ /* 0x000e280008000c00 */
[----:B------:R-:W1:Y:S01]  /*1330*/  LDS R13, [R27+0x500] ;  /* 0x000500001b0d7984 */ /* 0x000e620000000800 */
[----:B--2---:R-:W-:-:S03]  /*1340*/  FFMA R15, R49, R15, R12 ;  /* 0x0000000f310f7223 */ /* 0x004fc6000000000c */
[----:B------:R-:W2:Y:S01]  /*1350*/  LDS R49, [R27+0x580] ;  /* 0x000580001b317984 */ /* 0x000ea20000000800 */
[----:B0-----:R-:W-:-:S03]  /*1360*/  FFMA R16, R16, R48, R15 ;  /* 0x0000003010107223 */ /* 0x001fc6000000000f */
[----:B------:R-:W-:Y:S01]  /*1370*/  LDS R48, [R27+0x600] ;  /* 0x000600001b307984 */ /* 0x000fe20000000800 */
[----:B------:R-:W-:-:S03]  /*1380*/  FFMA R16, R51, R17, R16 ;  /* 0x0000001133107223 */ /* 0x000fc60000000010 */
[----:B------:R-:W-:Y:S01]  /*1390*/  LDS R51, [R27+0x680] ;  /* 0x000680001b337984 */ /* 0x000fe20000000800 */
[----:B-1----:R-:W-:-:S03]  /*13a0*/  FFMA R16, R13, R18, R16 ;  /* 0x000000120d107223 */ /* 0x002fc60000000010 */
        /* <DEDUP_REMOVED lines=30> */
[----:B------:R-:W-:Y:S01]  /*1590*/  LDS R49, [R27+0xe80] ;  /* 0x000e80001b317984 */ /* 0x000fe20000000800 */
[----:B0-----:R-:W-:-:S03]  /*15a0*/  FFMA R16, R16, R48, R15 ;  /* 0x0000003010107223 */ /* 0x001fc6000000000f */
[----:B------:R-:W-:Y:S01]  /*15b0*/  LDS R48, [R27+0xe00] ;  /* 0x000e00001b307984 */ /* 0x000fe20000000800 */
[----:B------:R-:W-:-:S03]  /*15c0*/  FFMA R16, R51, R17, R16 ;  /* 0x0000001133107223 */ /* 0x000fc60000000010 */
[----:B------:R-:W0:Y:S01]  /*15d0*/  LDS R17, [R27+0xd80] ;  /* 0x000d80001b117984 */ /* 0x000e220000000800 */
[----:B-1----:R-:W-:-:S03]  /*15e0*/  FFMA R16, R13, R18, R16 ;  /* 0x000000120d107223 */ /* 0x002fc60000000010 */
[----:B------:R-:W1:Y:S04]  /*15f0*/  LDS.128 R12, [UR8+0x70] ;  /* 0x00007008ff0c7984 */ /* 0x000e680008000c00 */
[----:B------:R-:W2:Y:S01]  /*1600*/  LDS R18, [R27+0xf00] ;  /* 0x000f00001b127984 */ /* 0x000ea20000000800 */
[----:B------:R-:W-:Y:S01]  /*1610*/  UIADD3 UR4, UPT, UPT, UR4, 0x20, URZ ;  /* 0x0000002004047890 */ /* 0x000fe2000fffe0ff */
[----:B0-----:R-:W-:-:S04]  /*1620*/  FFMA R17, R17, R19, R16 ;  /* 0x0000001311117223 */ /* 0x001fc80000000010 */
[----:B-1----:R-:W-:Y:S02]  /*1630*/  FFMA R12, R12, R48, R17 ;  /* 0x000000300c0c7223 */ /* 0x002fe40000000011 */
[----:B------:R-:W0:Y:S01]  /*1640*/  LDS R17, [R27+0xf80] ;  /* 0x000f80001b117984 */ /* 0x000e220000000800 */
[----:B------:R-:W-:Y:S01]  /*1650*/  ISETP.LE.AND P0, PT, R28, UR4, PT ;  /* 0x000000041c007c0c */ /* 0x000fe2000bf03270 */
[----:B------:R-:W-:-:S04]  /*1660*/  FFMA R13, R49, R13, R12 ;  /* 0x0000000d310d7223 */ /* 0x000fc8000000000c */
[----:B--2---:R-:W-:Y:S01]  /*1670*/  FFMA R14, R18, R14, R13 ;  /* 0x0000000e120e7223 */ /* 0x004fe2000000000d */
[C---:B------:R-:W-:Y:S02]  /*1680*/  LEA R2, R29.reuse, R2, 0x5 ;  /* 0x000000021d027211 */ /* 0x040fe400078e28ff */
[C---:B------:R-:W-:Y:S02]  /*1690*/  LEA R3, R29.reuse, R3, 0x5 ;  /* 0x000000031d037211 */ /* 0x040fe400078e28ff */
[C---:B------:R-:W-:Y:S02]  /*16a0*/  LEA R25, R29.reuse, R25, 0x5 ;  /* 0x000000191d197211 */ /* 0x040fe400078e28ff */
[C---:B------:R-:W-:Y:S02]  /*16b0*/  LEA R24, R29.reuse, R24, 0x5 ;  /* 0x000000181d187211 */ /* 0x040fe400078e28ff */
[C---:B------:R-:W-:Y:S02]  /*16c0*/  LEA R23, R29.reuse, R23, 0x5 ;  /* 0x000000171d177211 */ /* 0x040fe400078e28ff */
[----:B------:R-:W-:-:S02]  /*16d0*/  LEA R22, R29, R22, 0x5 ;  /* 0x000000161d167211 */ /* 0x000fc400078e28ff */
        /* <DEDUP_REMOVED lines=10> */
[----:B------:R-:W-:Y:S01]  /*1780*/  LEA R30, R29, R30, 0x5 ;  /* 0x0000001e1d1e7211 */ /* 0x000fe200078e28ff */
[----:B0-----:R-:W-:Y:S01]  /*1790*/  FFMA R48, R17, R15, R14 ;  /* 0x0000000f11307223 */ /* 0x001fe2000000000e */
        /* <DEDUP_REMOVED lines=14> */
[----:B------:R-:W-:Y:S02]  /*1880*/  LEA R45, R29, R45, 0x5 ;  /* 0x0000002d1d2d7211 */ /* 0x000fe400078e28ff */
[----:B------:R-:W-:Y:S02]  /*1890*/  IADD3 R46, PT, PT, R46, 0x20, RZ ;  /* 0x000000202e2e7810 */ /* 0x000fe40007ffe0ff */
[----:B------:R-:W-:Y:S01]  /*18a0*/  IADD3 R0, PT, PT, R0, 0x20, RZ ;  /* 0x0000002000007810 */ /* 0x000fe20007ffe0ff */
[----:B------:R-:W-:Y:S06]  /*18b0*/  BAR.SYNC.DEFER_BLOCKING 0x0 ;  /* 0x0000000000007b1d */ /* 0x000fec0000010000 */
[----:B------:R-:W-:Y:S05]  /*18c0*/  @!P0 BRA `(.L_x_1) ;  /* 0xffffffe800a48947 */ /* 0x000fea000383ffff */
.L_x_0:
[----:B------:R-:W0:Y:S02]  /*18d0*/  LDC.64 R4, c[0x0][0x398] ;  /* 0x0000e600ff047b82 */ /* 0x000e240000000a00 */
[----:B0-----:R-:W-:-:S04]  /*18e0*/  ISETP.GE.AND P0, PT, R47, R5, PT ;  /* 0x000000052f00720c */ /* 0x001fc80003f06270 */
[----:B------:R-:W-:-:S13]  /*18f0*/  ISETP.LE.OR P0, PT, R4, UR11, P0 ;  /* 0x0000000b04007c0c */ /* 0x000fda0008703670 */
[----:B------:R-:W-:Y:S05]  /*1900*/  @P0 EXIT ;  /* 0x000000000000094d */ /* 0x000fea0003800000 */
[----:B------:R-:W0:Y:S01]  /*1910*/  LDC.64 R2, c[0x0][0x380] ;  /* 0x0000e000ff027b82 */ /* 0x000e220000000a00 */
[----:B------:R-:W-:-:S04]  /*1920*/  IMAD R47, R5, UR11, R47 ;  /* 0x0000000b052f7c24 */ /* 0x000fc8000f8e022f */
[----:B0-----:R-:W-:-:S05]  /*1930*/  IMAD.WIDE.U32 R2, R47, 0x4, R2 ;  /* 0x000000042f027825 */ /* 0x001fca00078e0002 */
[----:B------:R-:W-:Y:S01]  /*1940*/  STG.E desc[UR6][R2.64], R48 ;  /* 0x0000003002007986 */ /* 0x000fe2000c101906 */
[----:B------:R-:W-:Y:S05]  /*1950*/  EXIT ;  /* 0x000000000000794d */ /* 0x000fea0003800000 */
.L_x_2:
[----:B------:R-:W-:-:S00]  /*1960*/  BRA `(.L_x_2) ;  /* 0xfffffffc00fc7947 */ /* 0x000fc0000383ffff */
[----:B------:R-:W-:-:S00]  /*1970*/  NOP ;  /* 0x0000000000007918 */ /* 0x000fc00000000000 */
        /* <DEDUP_REMOVED lines=8> */
.L_x_3:


//--------------------- .nv.shared._Z16matmul_1d_tilingPfPKfS1_iii --------------------------
	.section	.nv.shared._Z16matmul_1d_tilingPfPKfS1_iii,"aw",@nobits
	.sectionflags	@""
	.align	4
.nv.shared._Z16matmul_1d_tilingPfPKfS1_iii:
	.zero		5248


//--------------------- .nv.shared.reserved.0     --------------------------
	.section	.nv.shared.reserved.0,"aw",@nobits
	.weak		__nv_reservedSMEM_offset_0_alias
	.size		__nv_reservedSMEM_offset_0_alias, 0, 64
	.other		__nv_reservedSMEM_offset_0_alias,@"STO_CUDA_RESERVED_SHARED STV_DEFAULT"
__nv_reservedSMEM_offset_0_alias:
	.zero		0
	.zero		64


//--------------------- .nv.constant0._Z16matmul_1d_tilingPfPKfS1_iii --------------------------
	.section	.nv.constant0._Z16matmul_1d_tilingPfPKfS1_iii,"a",@progbits
	.sectionflags	@""
	.align	4
.nv.constant0._Z16matmul_1d_tilingPfPKfS1_iii:
	.zero		932


//--------------------- SYMBOLS --------------------------

	.type		.nv.reservedSmem.offset0,@object
	.size		.nv.reservedSmem.offset0,0x4
	.type		.nv.reservedSmem.cap,@object
	.size		.nv.reservedSmem.cap,0x4
